//
// Generated by NVIDIA NVVM Compiler
//
// Compiler Build ID: CL-36424714
// Cuda compilation tools, release 13.0, V13.0.88
// Based on NVVM 20.0.0
//

.version 9.0
.target sm_100
.address_size 64

	// .globl	default_function_kernel
// _ZZ25default_function_kernel_3E11ph_8_shared has been demoted

.visible .entry default_function_kernel(
	.param .u64 .ptr .align 1 default_function_kernel_param_0,
	.param .u64 .ptr .align 1 default_function_kernel_param_1,
	.param .u64 .ptr .align 1 default_function_kernel_param_2
)
.maxntid 32
{
	.reg .pred 	%p<15>;
	.reg .b32 	%r<25>;
	.reg .b32 	%f<47>;
	.reg .b64 	%rd<12>;

	ld.param.u64 	%rd1, [default_function_kernel_param_0];
	ld.param.u64 	%rd2, [default_function_kernel_param_1];
	ld.param.u64 	%rd3, [default_function_kernel_param_2];
	cvta.to.global.u64 	%rd4, %rd3;
	cvta.to.global.u64 	%rd5, %rd2;
	mov.u32 	%r12, %ctaid.x;
	shl.b32 	%r13, %r12, 5;
	mov.u32 	%r14, %tid.x;
	or.b32  	%r1, %r13, %r14;
	mul.wide.u32 	%rd6, %r1, 4;
	add.s64 	%rd7, %rd5, %rd6;
	ld.global.nc.f32 	%f1, [%rd7];
	add.s64 	%rd8, %rd4, %rd6;
	ld.global.nc.f32 	%f20, [%rd8];
	abs.f32 	%f2, %f20;
	abs.f32 	%f46, %f1;
	setp.lt.f32 	%p1, %f46, %f2;
	@%p1 bra 	$L__BB0_12;
	mul.f32 	%f4, %f2, 0f4B000000;
	setp.gtu.f32 	%p2, %f46, %f4;
	@%p2 bra 	$L__BB0_8;
	div.approx.f32 	%f21, %f46, %f2;
	cvt.rzi.f32.f32 	%f44, %f21;
	neg.f32 	%f6, %f2;
	fma.rn.f32 	%f7, %f6, %f44, %f46;
	mov.b32 	%r2, %f7;
	mov.b32 	%r15, %f2;
	setp.lt.u32 	%p3, %r2, %r15;
	@%p3 bra 	$L__BB0_7;
	setp.lt.u32 	%p4, %r2, -2147483647;
	@%p4 bra 	$L__BB0_5;
	add.f32 	%f26, %f44, 0fBF800000;
	setp.lt.f32 	%p7, %f7, %f6;
	add.f32 	%f27, %f26, 0fBF800000;
	selp.f32 	%f44, %f27, %f26, %p7;
	bra.uni 	$L__BB0_7;
$L__BB0_5:
	add.f32 	%f44, %f44, 0f3F800000;
	add.f32 	%f22, %f2, %f2;
	setp.ltu.f32 	%p5, %f7, %f22;
	@%p5 bra 	$L__BB0_7;
	add.f32 	%f23, %f44, 0f3F800000;
	fma.rn.f32 	%f24, %f2, 0fC0400000, %f7;
	setp.ge.f32 	%p6, %f24, 0f00000000;
	add.f32 	%f25, %f23, 0f3F800000;
	selp.f32 	%f44, %f25, %f23, %p6;
$L__BB0_7:
	fma.rn.f32 	%f46, %f6, %f44, %f46;
	bra.uni 	$L__BB0_12;
$L__BB0_8:
	mov.b32 	%r3, %f46;
	mov.b32 	%r16, %f4;
	and.b32  	%r4, %r16, -8388608;
	and.b32  	%r17, %r3, 8388607;
	or.b32  	%r23, %r17, 1065353216;
	and.b32  	%r18, %r16, 8388607;
	or.b32  	%r6, %r18, 1065353216;
	mov.b32 	%f45, %r23;
	sub.s32 	%r19, %r3, %r4;
	add.s32 	%r20, %r19, 192937984;
	and.b32  	%r24, %r20, -8388608;
	setp.eq.s32 	%p8, %r24, 0;
	@%p8 bra 	$L__BB0_11;
	mov.b32 	%f28, %r6;
	rcp.approx.ftz.f32 	%f14, %f28;
	neg.f32 	%f15, %f28;
$L__BB0_10:
	min.u32 	%r21, %r24, 192937984;
	add.s32 	%r22, %r23, %r21;
	mov.b32 	%f29, %r22;
	mul.f32 	%f30, %f14, %f29;
	fma.rn.f32 	%f31, %f15, %f30, %f29;
	fma.rn.f32 	%f32, %f31, %f14, %f30;
	fma.rn.f32 	%f33, %f15, %f32, %f29;
	fma.rz.f32 	%f34, %f33, %f14, %f32;
	cvt.rzi.f32.f32 	%f35, %f34;
	fma.rn.f32 	%f45, %f15, %f35, %f29;
	sub.s32 	%r24, %r24, %r21;
	mov.b32 	%r23, %f45;
	setp.ne.s32 	%p9, %r24, 0;
	setp.ne.s32 	%p10, %r23, 0;
	and.pred  	%p11, %p9, %p10;
	@%p11 bra 	$L__BB0_10;
$L__BB0_11:
	mov.b32 	%f37, %r4;
	setp.leu.f32 	%p12, %f2, 0f00000000;
	setp.gt.u32 	%p13, %r3, 2139095039;
	selp.f32 	%f38, 0f7FFFFFFF, %f37, %p13;
	selp.f32 	%f39, 0f7FFFFFFF, %f38, %p12;
	mul.f32 	%f40, %f45, 0f34000000;
	mul.f32 	%f46, %f39, %f40;
$L__BB0_12:
	cvta.to.global.u64 	%rd9, %rd1;
	abs.f32 	%f41, %f46;
	setp.nan.f32 	%p14, %f41, %f41;
	copysign.f32 	%f42, %f1, %f46;
	selp.f32 	%f43, %f46, %f42, %p14;
	add.s64 	%rd11, %rd9, %rd6;
	st.global.f32 	[%rd11], %f43;
	ret;

}
	// .globl	default_function_kernel_2
.visible .entry default_function_kernel_2(
	.param .u64 .ptr .align 1 default_function_kernel_2_param_0,
	.param .u64 .ptr .align 1 default_function_kernel_2_param_1
)
.maxntid 8
{
	.reg .pred 	%p<9>;
	.reg .b32 	%r<17>;
	.reg .b32 	%f<68>;
	.reg .b64 	%rd<9>;

	ld.param.u64 	%rd1, [default_function_kernel_2_param_0];
	ld.param.u64 	%rd2, [default_function_kernel_2_param_1];
	cvta.to.global.u64 	%rd3, %rd2;
	mov.u32 	%r4, %ctaid.x;
	shl.b32 	%r5, %r4, 3;
	mov.u32 	%r6, %tid.x;
	or.b32  	%r1, %r5, %r6;
	mul.wide.u32 	%rd4, %r1, 4;
	add.s64 	%rd5, %rd3, %rd4;
	ld.global.nc.f32 	%f1, [%rd5];
	abs.f32 	%f11, %f1;
	mov.f32 	%f12, 0f3F800000;
	sub.f32 	%f13, %f12, %f11;
	rcp.approx.ftz.f32 	%f14, %f13;
	add.f32 	%f15, %f14, %f14;
	mul.f32 	%f16, %f11, %f15;
	setp.gt.f32 	%p1, %f11, 0f7E800000;
	selp.f32 	%f2, 0fC0000000, %f16, %p1;
	add.rz.f32 	%f17, %f2, %f12;
	mov.b32 	%r7, %f17;
	add.s32 	%r8, %r7, -1061158912;
	and.b32  	%r9, %r8, -8388608;
	mov.b32 	%r2, %f2;
	sub.s32 	%r10, %r2, %r9;
	mov.b32 	%f18, %r10;
	sub.s32 	%r11, 1082130432, %r9;
	mov.b32 	%f19, %r11;
	fma.rn.f32 	%f20, %f19, 0f3E800000, 0fBF800000;
	add.f32 	%f21, %f20, %f18;
	cvt.rn.f32.s32 	%f22, %r9;
	mul.f32 	%f23, %f22, 0f34000000;
	fma.rn.f32 	%f24, %f21, 0fBD39BF78, 0f3DD80012;
	fma.rn.f32 	%f25, %f24, %f21, 0fBE0778E0;
	fma.rn.f32 	%f26, %f25, %f21, 0f3E146475;
	fma.rn.f32 	%f27, %f26, %f21, 0fBE2A68DD;
	fma.rn.f32 	%f28, %f27, %f21, 0f3E4CAF9E;
	fma.rn.f32 	%f29, %f28, %f21, 0fBE800042;
	fma.rn.f32 	%f30, %f29, %f21, 0f3EAAAAE6;
	fma.rn.f32 	%f31, %f30, %f21, 0fBF000000;
	mul.f32 	%f32, %f21, %f31;
	fma.rn.f32 	%f33, %f32, %f21, %f21;
	fma.rn.f32 	%f66, %f23, 0f3F317218, %f33;
	setp.lt.u32 	%p2, %r2, 2139095040;
	@%p2 bra 	$L__BB1_2;
	setp.gt.s32 	%p3, %r2, -1082130432;
	fma.rn.f32 	%f34, %f2, 0f7F800000, 0f7F800000;
	selp.f32 	%f35, %f34, %f66, %p3;
	setp.eq.f32 	%p4, %f2, 0f00000000;
	selp.f32 	%f66, 0f80000000, %f35, %p4;
$L__BB1_2:
	mov.f32 	%f36, 0f3F000000;
	copysign.f32 	%f37, %f1, %f36;
	mul.f32 	%f6, %f37, %f66;
	abs.f32 	%f38, %f6;
	mov.f32 	%f39, 0f3F800000;
	sub.f32 	%f40, %f39, %f38;
	rcp.approx.ftz.f32 	%f41, %f40;
	add.f32 	%f42, %f41, %f41;
	mul.f32 	%f43, %f38, %f42;
	setp.gt.f32 	%p5, %f38, 0f7E800000;
	selp.f32 	%f7, 0fC0000000, %f43, %p5;
	add.rz.f32 	%f44, %f7, %f39;
	mov.b32 	%r12, %f44;
	add.s32 	%r13, %r12, -1061158912;
	and.b32  	%r14, %r13, -8388608;
	mov.b32 	%r3, %f7;
	sub.s32 	%r15, %r3, %r14;
	mov.b32 	%f45, %r15;
	sub.s32 	%r16, 1082130432, %r14;
	mov.b32 	%f46, %r16;
	fma.rn.f32 	%f47, %f46, 0f3E800000, 0fBF800000;
	add.f32 	%f48, %f47, %f45;
	cvt.rn.f32.s32 	%f49, %r14;
	mul.f32 	%f50, %f49, 0f34000000;
	fma.rn.f32 	%f51, %f48, 0fBD39BF78, 0f3DD80012;
	fma.rn.f32 	%f52, %f51, %f48, 0fBE0778E0;
	fma.rn.f32 	%f53, %f52, %f48, 0f3E146475;
	fma.rn.f32 	%f54, %f53, %f48, 0fBE2A68DD;
	fma.rn.f32 	%f55, %f54, %f48, 0f3E4CAF9E;
	fma.rn.f32 	%f56, %f55, %f48, 0fBE800042;
	fma.rn.f32 	%f57, %f56, %f48, 0f3EAAAAE6;
	fma.rn.f32 	%f58, %f57, %f48, 0fBF000000;
	mul.f32 	%f59, %f48, %f58;
	fma.rn.f32 	%f60, %f59, %f48, %f48;
	fma.rn.f32 	%f67, %f50, 0f3F317218, %f60;
	setp.lt.u32 	%p6, %r3, 2139095040;
	@%p6 bra 	$L__BB1_4;
	setp.gt.s32 	%p7, %r3, -1082130432;
	fma.rn.f32 	%f61, %f7, 0f7F800000, 0f7F800000;
	selp.f32 	%f62, %f61, %f67, %p7;
	setp.eq.f32 	%p8, %f7, 0f00000000;
	selp.f32 	%f67, 0f80000000, %f62, %p8;
$L__BB1_4:
	cvta.to.global.u64 	%rd6, %rd1;
	mov.f32 	%f63, 0f3F000000;
	copysign.f32 	%f64, %f6, %f63;
	mul.f32 	%f65, %f64, %f67;
	add.s64 	%rd8, %rd6, %rd4;
	st.global.f32 	[%rd8], %f65;
	ret;

}
	// .globl	default_function_kernel_3
.visible .entry default_function_kernel_3(
	.param .u64 .ptr .align 1 default_function_kernel_3_param_0,
	.param .u64 .ptr .align 1 default_function_kernel_3_param_1,
	.param .u64 .ptr .align 1 default_function_kernel_3_param_2
)
.maxntid 8
{
	.reg .pred 	%p<18>;
	.reg .b32 	%r<42>;
	.reg .b32 	%f<152>;
	.reg .b64 	%rd<16>;
	// demoted variable
	.shared .align 4 .b8 _ZZ25default_function_kernel_3E11ph_8_shared[32];
	ld.param.u64 	%rd6, [default_function_kernel_3_param_0];
	ld.param.u64 	%rd7, [default_function_kernel_3_param_1];
	ld.param.u64 	%rd8, [default_function_kernel_3_param_2];
	cvta.to.global.u64 	%rd1, %rd7;
	cvta.to.global.u64 	%rd9, %rd8;
	mov.u32 	%r1, %tid.x;
	shl.b32 	%r14, %r1, 2;
	mov.u32 	%r15, _ZZ25default_function_kernel_3E11ph_8_shared;
	add.s32 	%r2, %r15, %r14;
	mov.u32 	%r3, %ctaid.x;
	mul.lo.s32 	%r16, %r3, 20;
	mad.lo.s32 	%r40, %r1, 40, %r16;
	mul.wide.u32 	%rd10, %r1, 20;
	add.s64 	%rd15, %rd9, %rd10;
	mov.b32 	%r41, 0;
	mov.f32 	%f144, 0f00000000;
	mov.f32 	%f145, %f144;
	mov.f32 	%f146, %f144;
	mov.f32 	%f147, %f144;
$L__BB2_1:
	bar.sync 	0;
	ld.global.nc.f32 	%f31, [%rd15];
	st.shared.f32 	[%r2], %f31;
	bar.sync 	0;
	ld.shared.f32 	%f5, [%r2];
	mul.wide.u32 	%rd11, %r40, 4;
	add.s64 	%rd4, %rd1, %rd11;
	ld.global.nc.f32 	%f6, [%rd4];
	abs.f32 	%f32, %f6;
	mov.f32 	%f33, 0f3F800000;
	sub.f32 	%f34, %f33, %f32;
	rcp.approx.ftz.f32 	%f35, %f34;
	add.f32 	%f36, %f35, %f35;
	mul.f32 	%f37, %f32, %f36;
	setp.gt.f32 	%p1, %f32, 0f7E800000;
	selp.f32 	%f7, 0fC0000000, %f37, %p1;
	add.rz.f32 	%f38, %f7, %f33;
	mov.b32 	%r17, %f38;
	add.s32 	%r18, %r17, -1061158912;
	and.b32  	%r19, %r18, -8388608;
	mov.b32 	%r7, %f7;
	sub.s32 	%r20, %r7, %r19;
	mov.b32 	%f39, %r20;
	sub.s32 	%r21, 1082130432, %r19;
	mov.b32 	%f40, %r21;
	fma.rn.f32 	%f41, %f40, 0f3E800000, 0fBF800000;
	add.f32 	%f42, %f41, %f39;
	cvt.rn.f32.s32 	%f43, %r19;
	mul.f32 	%f44, %f43, 0f34000000;
	fma.rn.f32 	%f45, %f42, 0fBD39BF78, 0f3DD80012;
	fma.rn.f32 	%f46, %f45, %f42, 0fBE0778E0;
	fma.rn.f32 	%f47, %f46, %f42, 0f3E146475;
	fma.rn.f32 	%f48, %f47, %f42, 0fBE2A68DD;
	fma.rn.f32 	%f49, %f48, %f42, 0f3E4CAF9E;
	fma.rn.f32 	%f50, %f49, %f42, 0fBE800042;
	fma.rn.f32 	%f51, %f50, %f42, 0f3EAAAAE6;
	fma.rn.f32 	%f52, %f51, %f42, 0fBF000000;
	mul.f32 	%f53, %f42, %f52;
	fma.rn.f32 	%f54, %f53, %f42, %f42;
	fma.rn.f32 	%f148, %f44, 0f3F317218, %f54;
	setp.lt.u32 	%p2, %r7, 2139095040;
	@%p2 bra 	$L__BB2_3;
	setp.gt.s32 	%p3, %r7, -1082130432;
	fma.rn.f32 	%f55, %f7, 0f7F800000, 0f7F800000;
	selp.f32 	%f56, %f55, %f148, %p3;
	setp.eq.f32 	%p4, %f7, 0f00000000;
	selp.f32 	%f148, 0f80000000, %f56, %p4;
$L__BB2_3:
	mov.f32 	%f57, 0f3F000000;
	copysign.f32 	%f58, %f6, %f57;
	mul.f32 	%f59, %f58, %f148;
	fma.rn.f32 	%f147, %f59, %f5, %f147;
	ld.global.nc.f32 	%f12, [%rd4+40];
	abs.f32 	%f60, %f12;
	mov.f32 	%f61, 0f3F800000;
	sub.f32 	%f62, %f61, %f60;
	rcp.approx.ftz.f32 	%f63, %f62;
	add.f32 	%f64, %f63, %f63;
	mul.f32 	%f65, %f60, %f64;
	setp.gt.f32 	%p5, %f60, 0f7E800000;
	selp.f32 	%f13, 0fC0000000, %f65, %p5;
	add.rz.f32 	%f66, %f13, %f61;
	mov.b32 	%r22, %f66;
	add.s32 	%r23, %r22, -1061158912;
	and.b32  	%r24, %r23, -8388608;
	mov.b32 	%r8, %f13;
	sub.s32 	%r25, %r8, %r24;
	mov.b32 	%f67, %r25;
	sub.s32 	%r26, 1082130432, %r24;
	mov.b32 	%f68, %r26;
	fma.rn.f32 	%f69, %f68, 0f3E800000, 0fBF800000;
	add.f32 	%f70, %f69, %f67;
	cvt.rn.f32.s32 	%f71, %r24;
	mul.f32 	%f72, %f71, 0f34000000;
	fma.rn.f32 	%f73, %f70, 0fBD39BF78, 0f3DD80012;
	fma.rn.f32 	%f74, %f73, %f70, 0fBE0778E0;
	fma.rn.f32 	%f75, %f74, %f70, 0f3E146475;
	fma.rn.f32 	%f76, %f75, %f70, 0fBE2A68DD;
	fma.rn.f32 	%f77, %f76, %f70, 0f3E4CAF9E;
	fma.rn.f32 	%f78, %f77, %f70, 0fBE800042;
	fma.rn.f32 	%f79, %f78, %f70, 0f3EAAAAE6;
	fma.rn.f32 	%f80, %f79, %f70, 0fBF000000;
	mul.f32 	%f81, %f70, %f80;
	fma.rn.f32 	%f82, %f81, %f70, %f70;
	fma.rn.f32 	%f149, %f72, 0f3F317218, %f82;
	setp.lt.u32 	%p6, %r8, 2139095040;
	@%p6 bra 	$L__BB2_5;
	setp.gt.s32 	%p7, %r8, -1082130432;
	fma.rn.f32 	%f83, %f13, 0f7F800000, 0f7F800000;
	selp.f32 	%f84, %f83, %f149, %p7;
	setp.eq.f32 	%p8, %f13, 0f00000000;
	selp.f32 	%f149, 0f80000000, %f84, %p8;
$L__BB2_5:
	mov.f32 	%f85, 0f3F000000;
	copysign.f32 	%f86, %f12, %f85;
	mul.f32 	%f87, %f86, %f149;
	fma.rn.f32 	%f145, %f87, %f5, %f145;
	ld.global.nc.f32 	%f18, [%rd4+20];
	abs.f32 	%f88, %f18;
	mov.f32 	%f89, 0f3F800000;
	sub.f32 	%f90, %f89, %f88;
	rcp.approx.ftz.f32 	%f91, %f90;
	add.f32 	%f92, %f91, %f91;
	mul.f32 	%f93, %f88, %f92;
	setp.gt.f32 	%p9, %f88, 0f7E800000;
	selp.f32 	%f19, 0fC0000000, %f93, %p9;
	add.rz.f32 	%f94, %f19, %f89;
	mov.b32 	%r27, %f94;
	add.s32 	%r28, %r27, -1061158912;
	and.b32  	%r29, %r28, -8388608;
	mov.b32 	%r9, %f19;
	sub.s32 	%r30, %r9, %r29;
	mov.b32 	%f95, %r30;
	sub.s32 	%r31, 1082130432, %r29;
	mov.b32 	%f96, %r31;
	fma.rn.f32 	%f97, %f96, 0f3E800000, 0fBF800000;
	add.f32 	%f98, %f97, %f95;
	cvt.rn.f32.s32 	%f99, %r29;
	mul.f32 	%f100, %f99, 0f34000000;
	fma.rn.f32 	%f101, %f98, 0fBD39BF78, 0f3DD80012;
	fma.rn.f32 	%f102, %f101, %f98, 0fBE0778E0;
	fma.rn.f32 	%f103, %f102, %f98, 0f3E146475;
	fma.rn.f32 	%f104, %f103, %f98, 0fBE2A68DD;
	fma.rn.f32 	%f105, %f104, %f98, 0f3E4CAF9E;
	fma.rn.f32 	%f106, %f105, %f98, 0fBE800042;
	fma.rn.f32 	%f107, %f106, %f98, 0f3EAAAAE6;
	fma.rn.f32 	%f108, %f107, %f98, 0fBF000000;
	mul.f32 	%f109, %f98, %f108;
	fma.rn.f32 	%f110, %f109, %f98, %f98;
	fma.rn.f32 	%f150, %f100, 0f3F317218, %f110;
	setp.lt.u32 	%p10, %r9, 2139095040;
	@%p10 bra 	$L__BB2_7;
	setp.gt.s32 	%p11, %r9, -1082130432;
	fma.rn.f32 	%f111, %f19, 0f7F800000, 0f7F800000;
	selp.f32 	%f112, %f111, %f150, %p11;
	setp.eq.f32 	%p12, %f19, 0f00000000;
	selp.f32 	%f150, 0f80000000, %f112, %p12;
$L__BB2_7:
	mov.f32 	%f113, 0f3F000000;
	copysign.f32 	%f114, %f18, %f113;
	mul.f32 	%f115, %f114, %f150;
	fma.rn.f32 	%f146, %f115, %f5, %f146;
	ld.global.nc.f32 	%f24, [%rd4+60];
	abs.f32 	%f116, %f24;
	mov.f32 	%f117, 0f3F800000;
	sub.f32 	%f118, %f117, %f116;
	rcp.approx.ftz.f32 	%f119, %f118;
	add.f32 	%f120, %f119, %f119;
	mul.f32 	%f121, %f116, %f120;
	setp.gt.f32 	%p13, %f116, 0f7E800000;
	selp.f32 	%f25, 0fC0000000, %f121, %p13;
	add.rz.f32 	%f122, %f25, %f117;
	mov.b32 	%r32, %f122;
	add.s32 	%r33, %r32, -1061158912;
	and.b32  	%r34, %r33, -8388608;
	mov.b32 	%r10, %f25;
	sub.s32 	%r35, %r10, %r34;
	mov.b32 	%f123, %r35;
	sub.s32 	%r36, 1082130432, %r34;
	mov.b32 	%f124, %r36;
	fma.rn.f32 	%f125, %f124, 0f3E800000, 0fBF800000;
	add.f32 	%f126, %f125, %f123;
	cvt.rn.f32.s32 	%f127, %r34;
	mul.f32 	%f128, %f127, 0f34000000;
	fma.rn.f32 	%f129, %f126, 0fBD39BF78, 0f3DD80012;
	fma.rn.f32 	%f130, %f129, %f126, 0fBE0778E0;
	fma.rn.f32 	%f131, %f130, %f126, 0f3E146475;
	fma.rn.f32 	%f132, %f131, %f126, 0fBE2A68DD;
	fma.rn.f32 	%f133, %f132, %f126, 0f3E4CAF9E;
	fma.rn.f32 	%f134, %f133, %f126, 0fBE800042;
	fma.rn.f32 	%f135, %f134, %f126, 0f3EAAAAE6;
	fma.rn.f32 	%f136, %f135, %f126, 0fBF000000;
	mul.f32 	%f137, %f126, %f136;
	fma.rn.f32 	%f138, %f137, %f126, %f126;
	fma.rn.f32 	%f151, %f128, 0f3F317218, %f138;
	setp.lt.u32 	%p14, %r10, 2139095040;
	@%p14 bra 	$L__BB2_9;
	setp.gt.s32 	%p15, %r10, -1082130432;
	fma.rn.f32 	%f139, %f25, 0f7F800000, 0f7F800000;
	selp.f32 	%f140, %f139, %f151, %p15;
	setp.eq.f32 	%p16, %f25, 0f00000000;
	selp.f32 	%f151, 0f80000000, %f140, %p16;
$L__BB2_9:
	mov.f32 	%f141, 0f3F000000;
	copysign.f32 	%f142, %f24, %f141;
	mul.f32 	%f143, %f142, %f151;
	fma.rn.f32 	%f144, %f143, %f5, %f144;
	add.s32 	%r41, %r41, 1;
	add.s64 	%rd15, %rd15, 4;
	add.s32 	%r40, %r40, 1;
	setp.ne.s32 	%p17, %r41, 5;
	@%p17 bra 	$L__BB2_1;
	shl.b32 	%r37, %r1, 3;
	shl.b32 	%r38, %r3, 2;
	add.s32 	%r39, %r37, %r38;
	cvta.to.global.u64 	%rd12, %rd6;
	mul.wide.u32 	%rd13, %r39, 4;
	add.s64 	%rd14, %rd12, %rd13;
	st.global.f32 	[%rd14], %f147;
	st.global.f32 	[%rd14+8], %f145;
	st.global.f32 	[%rd14+4], %f146;
	st.global.f32 	[%rd14+12], %f144;
	ret;

}
	// .globl	default_function_kernel_1
.visible .entry default_function_kernel_1(
	.param .u64 .ptr .align 1 default_function_kernel_1_param_0,
	.param .u64 .ptr .align 1 default_function_kernel_1_param_1
)
.maxntid 8
{
	.reg .pred 	%p<3>;
	.reg .b32 	%r<5>;
	.reg .b32 	%f<20>;
	.reg .b64 	%rd<8>;

	ld.param.u64 	%rd1, [default_function_kernel_1_param_0];
	ld.param.u64 	%rd2, [default_function_kernel_1_param_1];
	cvta.to.global.u64 	%rd3, %rd1;
	cvta.to.global.u64 	%rd4, %rd2;
	mov.u32 	%r1, %ctaid.x;
	shl.b32 	%r2, %r1, 3;
	mov.u32 	%r3, %tid.x;
	or.b32  	%r4, %r2, %r3;
	mul.wide.u32 	%rd5, %r4, 4;
	add.s64 	%rd6, %rd4, %rd5;
	ld.global.nc.f32 	%f1, [%rd6];
	abs.f32 	%f2, %f1;
	setp.gt.f32 	%p1, %f2, 0f3F800000;
	rcp.approx.ftz.f32 	%f3, %f2;
	selp.f32 	%f4, %f3, %f2, %p1;
	mul.f32 	%f5, %f4, %f4;
	fma.rn.f32 	%f6, %f5, 0f3B2090AA, 0fBC6BE14F;
	fma.rn.f32 	%f7, %f6, %f5, 0f3D23397E;
	fma.rn.f32 	%f8, %f7, %f5, 0fBD948A7A;
	fma.rn.f32 	%f9, %f8, %f5, 0f3DD76B21;
	fma.rn.f32 	%f10, %f9, %f5, 0fBE111E88;
	fma.rn.f32 	%f11, %f10, %f5, 0f3E4CAF60;
	fma.rn.f32 	%f12, %f11, %f5, 0fBEAAAA27;
	mul.f32 	%f13, %f5, %f12;
	fma.rn.f32 	%f14, %f13, %f4, %f4;
	neg.f32 	%f15, %f14;
	fma.rn.f32 	%f16, 0f3F6EE581, 0f3FD774EB, %f15;
	selp.f32 	%f17, %f16, %f14, %p1;
	setp.num.f32 	%p2, %f2, %f2;
	copysign.f32 	%f18, %f1, %f17;
	selp.f32 	%f19, %f18, %f17, %p2;
	add.s64 	%rd7, %rd3, %rd5;
	st.global.f32 	[%rd7], %f19;
	ret;

}


// ===== COMPILED SASS (sm_100) =====

	.target	sm_100

	.elftype	@"ET_EXEC"


//--------------------- .note.nv.tkinfo           --------------------------
	.section	.note.nv.tkinfo,"",@"SHT_NOTE"
	.sectionflags	@"SHF_NOTE_NV_TKINFO"
	.tkinfo
        /*0018*/ 	.word	0x00000002
        /*0030*/ 	.string	""
        /*0030*/ 	.string	"ptxas"
        /*0030*/ 	.string	"Cuda compilation tools, release 13.0, V13.0.88"
        /*0030*/ 	.string	"Build cuda_13.0.r13.0/compiler.36424714_0"
        /*0030*/ 	.string	"-arch sm_100 -m 64 "



//--------------------- .note.nv.cuinfo           --------------------------
	.section	.note.nv.cuinfo,"",@"SHT_NOTE"
	.sectionflags	@"SHF_NOTE_NV_CUINFO"
        /*0018*/ 	.short	0x0002
        /*001a*/ 	.short	0x0064
        /*001c*/ 	.short	0x0082
	.zero		2


//--------------------- .nv.info                  --------------------------
	.section	.nv.info,"",@"SHT_CUDA_INFO"
	.align	4


	//----- nvinfo : EIATTR_REGCOUNT
	.align		4
        /*0000*/ 	.byte	0x04, 0x2f
        /*0002*/ 	.short	(.L_1 - .L_0)
	.align		4
.L_0:
        /*0004*/ 	.word	index@(default_function_kernel)
        /*0008*/ 	.word	0x0000000d


	//----- nvinfo : EIATTR_FRAME_SIZE
	.align		4
.L_1:
        /*000c*/ 	.byte	0x04, 0x11
        /*000e*/ 	.short	(.L_3 - .L_2)
	.align		4
.L_2:
        /*0010*/ 	.word	index@(default_function_kernel)
        /*0014*/ 	.word	0x00000000


	//----- nvinfo : EIATTR_REGCOUNT
	.align		4
.L_3:
        /*0018*/ 	.byte	0x04, 0x2f
        /*001a*/ 	.short	(.L_5 - .L_4)
	.align		4
.L_4:
        /*001c*/ 	.word	index@(default_function_kernel_2)
        /*0020*/ 	.word	0x0000000e


	//----- nvinfo : EIATTR_FRAME_SIZE
	.align		4
.L_5:
        /*0024*/ 	.byte	0x04, 0x11
        /*0026*/ 	.short	(.L_7 - .L_6)
	.align		4
.L_6:
        /*0028*/ 	.word	index@(default_function_kernel_2)
        /*002c*/ 	.word	0x00000000


	//----- nvinfo : EIATTR_REGCOUNT
	.align		4
.L_7:
        /*0030*/ 	.byte	0x04, 0x2f
        /*0032*/ 	.short	(.L_9 - .L_8)
	.align		4
.L_8:
        /*0034*/ 	.word	index@(default_function_kernel_3)
        /*0038*/ 	.word	0x00000024


	//----- nvinfo : EIATTR_FRAME_SIZE
	.align		4
.L_9:
        /*003c*/ 	.byte	0x04, 0x11
        /*003e*/ 	.short	(.L_11 - .L_10)
	.align		4
.L_10:
        /*0040*/ 	.word	index@(default_function_kernel_3)
        /*0044*/ 	.word	0x00000000


	//----- nvinfo : EIATTR_REGCOUNT
	.align		4
.L_11:
        /*0048*/ 	.byte	0x04, 0x2f
        /*004a*/ 	.short	(.L_13 - .L_12)
	.align		4
.L_12:
        /*004c*/ 	.word	index@(default_function_kernel_1)
        /*0050*/ 	.word	0x0000000c


	//----- nvinfo : EIATTR_FRAME_SIZE
	.align		4
.L_13:
        /*0054*/ 	.byte	0x04, 0x11
        /*0056*/ 	.short	(.L_15 - .L_14)
	.align		4
.L_14:
        /*0058*/ 	.word	index@(default_function_kernel_1)
        /*005c*/ 	.word	0x00000000


	//----- nvinfo : EIATTR_MIN_STACK_SIZE
	.align		4
.L_15:
        /*0060*/ 	.byte	0x04, 0x12
        /*0062*/ 	.short	(.L_17 - .L_16)
	.align		4
.L_16:
        /*0064*/ 	.word	index@(default_function_kernel_1)
        /*0068*/ 	.word	0x00000000


	//----- nvinfo : EIATTR_MIN_STACK_SIZE
	.align		4
.L_17:
        /*006c*/ 	.byte	0x04, 0x12
        /*006e*/ 	.short	(.L_19 - .L_18)
	.align		4
.L_18:
        /*0070*/ 	.word	index@(default_function_kernel_3)
        /*0074*/ 	.word	0x00000000


	//----- nvinfo : EIATTR_MIN_STACK_SIZE
	.align		4
.L_19:
        /*0078*/ 	.byte	0x04, 0x12
        /*007a*/ 	.short	(.L_21 - .L_20)
	.align		4
.L_20:
        /*007c*/ 	.word	index@(default_function_kernel_2)
        /*0080*/ 	.word	0x00000000


	//----- nvinfo : EIATTR_MIN_STACK_SIZE
	.align		4
.L_21:
        /*0084*/ 	.byte	0x04, 0x12
        /*0086*/ 	.short	(.L_23 - .L_22)
	.align		4
.L_22:
        /*0088*/ 	.word	index@(default_function_kernel)
        /*008c*/ 	.word	0x00000000
.L_23:


//--------------------- .nv.compat                --------------------------
	.section	.nv.compat,"",@"SHT_CUDA_COMPAT_INFO"
	.align	4
        /*0000*/ 	.byte	0x02, 0x09, 0x00, 0x00, 0x02, 0x02, 0x01, 0x00, 0x02, 0x05, 0x05, 0x00, 0x03, 0x07, 0x01, 0x01
        /*0010*/ 	.byte	0x02, 0x03, 0x00, 0x00, 0x02, 0x06, 0x01, 0x00, 0x04, 0x0b, 0x08, 0x00, 0x01, 0x00, 0x00, 0x00
        /*0020*/ 	.byte	0x00, 0x00, 0x00, 0x00


//--------------------- .nv.info.default_function_kernel_1 --------------------------
	.section	.nv.info.default_function_kernel_1,"",@"SHT_CUDA_INFO"
	.sectionflags	@""
	.align	4


	//----- nvinfo : EIATTR_CUDA_API_VERSION
	.align		4
        /*0000*/ 	.byte	0x04, 0x37
        /*0002*/ 	.short	(.L_25 - .L_24)
.L_24:
        /*0004*/ 	.word	0x00000082


	//----- nvinfo : EIATTR_KPARAM_INFO
	.align		4
.L_25:
        /*0008*/ 	.byte	0x04, 0x17
        /*000a*/ 	.short	(.L_27 - .L_26)
.L_26:
        /*000c*/ 	.word	0x00000000
        /*0010*/ 	.short	0x0001
        /*0012*/ 	.short	0x0008
        /*0014*/ 	.byte	0x00, 0xf5, 0x21, 0x00


	//----- nvinfo : EIATTR_KPARAM_INFO
	.align		4
.L_27:
        /*0018*/ 	.byte	0x04, 0x17
        /*001a*/ 	.short	(.L_29 - .L_28)
.L_28:
        /*001c*/ 	.word	0x00000000
        /*0020*/ 	.short	0x0000
        /*0022*/ 	.short	0x0000
        /*0024*/ 	.byte	0x00, 0xf5, 0x21, 0x00


	//----- nvinfo : EIATTR_SPARSE_MMA_MASK
	.align		4
.L_29:
        /*0028*/ 	.byte	0x03, 0x50
        /*002a*/ 	.short	0x0000


	//----- nvinfo : EIATTR_MAXREG_COUNT
	.align		4
        /*002c*/ 	.byte	0x03, 0x1b
        /*002e*/ 	.short	0x00ff


	//----- nvinfo : EIATTR_MERCURY_ISA_VERSION
	.align		4
        /*0030*/ 	.byte	0x03, 0x5f
        /*0032*/ 	.short	0x0101


	//----- nvinfo : EIATTR_VRC_CTA_INIT_COUNT
	.align		4
        /*0034*/ 	.byte	0x02, 0x4a
	.zero		1
	.zero		1


	//----- nvinfo : EIATTR_EXIT_INSTR_OFFSETS
	.align		4
        /*0038*/ 	.byte	0x04, 0x1c
        /*003a*/ 	.short	(.L_31 - .L_30)


	//   ....[0]....
.L_30:
        /*003c*/ 	.word	0x000001f0


	//----- nvinfo : EIATTR_MAX_THREADS
	.align		4
.L_31:
        /*0040*/ 	.byte	0x04, 0x05
        /*0042*/ 	.short	(.L_33 - .L_32)
.L_32:
        /*0044*/ 	.word	0x00000008
        /*0048*/ 	.word	0x00000001
        /*004c*/ 	.word	0x00000001


	//----- nvinfo : EIATTR_CBANK_PARAM_SIZE
	.align		4
.L_33:
        /*0050*/ 	.byte	0x03, 0x19
        /*0052*/ 	.short	0x0010


	//----- nvinfo : EIATTR_PARAM_CBANK
	.align		4
        /*0054*/ 	.byte	0x04, 0x0a
        /*0056*/ 	.short	(.L_35 - .L_34)
	.align		4
.L_34:
        /*0058*/ 	.word	index@(.nv.constant0.default_function_kernel_1)
        /*005c*/ 	.short	0x0380
        /*005e*/ 	.short	0x0010


	//----- nvinfo : EIATTR_SW_WAR
	.align		4
.L_35:
        /*0060*/ 	.byte	0x04, 0x36
        /*0062*/ 	.short	(.L_37 - .L_36)
.L_36:
        /*0064*/ 	.word	0x00000008
.L_37:


//--------------------- .nv.info.default_function_kernel_3 --------------------------
	.section	.nv.info.default_function_kernel_3,"",@"SHT_CUDA_INFO"
	.sectionflags	@""
	.align	4


	//----- nvinfo : EIATTR_CUDA_API_VERSION
	.align		4
        /*0000*/ 	.byte	0x04, 0x37
        /*0002*/ 	.short	(.L_39 - .L_38)
.L_38:
        /*0004*/ 	.word	0x00000082


	//----- nvinfo : EIATTR_KPARAM_INFO
	.align		4
.L_39:
        /*0008*/ 	.byte	0x04, 0x17
        /*000a*/ 	.short	(.L_41 - .L_40)
.L_40:
        /*000c*/ 	.word	0x00000000
        /*0010*/ 	.short	0x0002
        /*0012*/ 	.short	0x0010
        /*0014*/ 	.byte	0x00, 0xf5, 0x21, 0x00


	//----- nvinfo : EIATTR_KPARAM_INFO
	.align		4
.L_41:
        /*0018*/ 	.byte	0x04, 0x17
        /*001a*/ 	.short	(.L_43 - .L_42)
.L_42:
        /*001c*/ 	.word	0x00000000
        /*0020*/ 	.short	0x0001
        /*0022*/ 	.short	0x0008
        /*0024*/ 	.byte	0x00, 0xf5, 0x21, 0x00


	//----- nvinfo : EIATTR_KPARAM_INFO
	.align		4
.L_43:
        /*0028*/ 	.byte	0x04, 0x17
        /*002a*/ 	.short	(.L_45 - .L_44)
.L_44:
        /*002c*/ 	.word	0x00000000
        /*0030*/ 	.short	0x0000
        /*0032*/ 	.short	0x0000
        /*0034*/ 	.byte	0x00, 0xf5, 0x21, 0x00


	//----- nvinfo : EIATTR_SPARSE_MMA_MASK
	.align		4
.L_45:
        /*0038*/ 	.byte	0x03, 0x50
        /*003a*/ 	.short	0x0000


	//----- nvinfo : EIATTR_MAXREG_COUNT
	.align		4
        /*003c*/ 	.byte	0x03, 0x1b
        /*003e*/ 	.short	0x00ff


	//----- nvinfo : EIATTR_NUM_BARRIERS
	.align		4
        /*0040*/ 	.byte	0x02, 0x4c
        /*0042*/ 	.byte	0x01
	.zero		1


	//----- nvinfo : EIATTR_MERCURY_ISA_VERSION
	.align		4
        /*0044*/ 	.byte	0x03, 0x5f
        /*0046*/ 	.short	0x0101


	//----- nvinfo : EIATTR_VRC_CTA_INIT_COUNT
	.align		4
        /*0048*/ 	.byte	0x02, 0x4a
	.zero		1
	.zero		1


	//----- nvinfo : EIATTR_EXIT_INSTR_OFFSETS
	.align		4
        /*004c*/ 	.byte	0x04, 0x1c
        /*004e*/ 	.short	(.L_47 - .L_46)


	//   ....[0]....
.L_46:
        /*0050*/ 	.word	0x00000ba0


	//----- nvinfo : EIATTR_MAX_THREADS
	.align		4
.L_47:
        /*0054*/ 	.byte	0x04, 0x05
        /*0056*/ 	.short	(.L_49 - .L_48)
.L_48:
        /*0058*/ 	.word	0x00000008
        /*005c*/ 	.word	0x00000001
        /*0060*/ 	.word	0x00000001


	//----- nvinfo : EIATTR_CBANK_PARAM_SIZE
	.align		4
.L_49:
        /*0064*/ 	.byte	0x03, 0x19
        /*0066*/ 	.short	0x0018


	//----- nvinfo : EIATTR_PARAM_CBANK
	.align		4
        /*0068*/ 	.byte	0x04, 0x0a
        /*006a*/ 	.short	(.L_51 - .L_50)
	.align		4
.L_50:
        /*006c*/ 	.word	index@(.nv.constant0.default_function_kernel_3)
        /*0070*/ 	.short	0x0380
        /*0072*/ 	.short	0x0018


	//----- nvinfo : EIATTR_SW_WAR
	.align		4
.L_51:
        /*0074*/ 	.byte	0x04, 0x36
        /*0076*/ 	.short	(.L_53 - .L_52)
.L_52:
        /*0078*/ 	.word	0x00000008
.L_53:


//--------------------- .nv.info.default_function_kernel_2 --------------------------
	.section	.nv.info.default_function_kernel_2,"",@"SHT_CUDA_INFO"
	.sectionflags	@""
	.align	4


	//----- nvinfo : EIATTR_CUDA_API_VERSION
	.align		4
        /*0000*/ 	.byte	0x04, 0x37
        /*0002*/ 	.short	(.L_55 - .L_54)
.L_54:
        /*0004*/ 	.word	0x00000082


	//----- nvinfo : EIATTR_KPARAM_INFO
	.align		4
.L_55:
        /*0008*/ 	.byte	0x04, 0x17
        /*000a*/ 	.short	(.L_57 - .L_56)
.L_56:
        /*000c*/ 	.word	0x00000000
        /*0010*/ 	.short	0x0001
        /*0012*/ 	.short	0x0008
        /*0014*/ 	.byte	0x00, 0xf5, 0x21, 0x00


	//----- nvinfo : EIATTR_KPARAM_INFO
	.align		4
.L_57:
        /*0018*/ 	.byte	0x04, 0x17
        /*001a*/ 	.short	(.L_59 - .L_58)
.L_58:
        /*001c*/ 	.word	0x00000000
        /*0020*/ 	.short	0x0000
        /*0022*/ 	.short	0x0000
        /*0024*/ 	.byte	0x00, 0xf5, 0x21, 0x00


	//----- nvinfo : EIATTR_SPARSE_MMA_MASK
	.align		4
.L_59:
        /*0028*/ 	.byte	0x03, 0x50
        /*002a*/ 	.short	0x0000


	//----- nvinfo : EIATTR_MAXREG_COUNT
	.align		4
        /*002c*/ 	.byte	0x03, 0x1b
        /*002e*/ 	.short	0x00ff


	//----- nvinfo : EIATTR_MERCURY_ISA_VERSION
	.align		4
        /*0030*/ 	.byte	0x03, 0x5f
        /*0032*/ 	.short	0x0101


	//----- nvinfo : EIATTR_VRC_CTA_INIT_COUNT
	.align		4
        /*0034*/ 	.byte	0x02, 0x4a
	.zero		1
	.zero		1


	//----- nvinfo : EIATTR_EXIT_INSTR_OFFSETS
	.align		4
        /*0038*/ 	.byte	0x04, 0x1c
        /*003a*/ 	.short	(.L_61 - .L_60)


	//   ....[0]....
.L_60:
        /*003c*/ 	.word	0x00000530


	//----- nvinfo : EIATTR_MAX_THREADS
	.align		4
.L_61:
        /*0040*/ 	.byte	0x04, 0x05
        /*0042*/ 	.short	(.L_63 - .L_62)
.L_62:
        /*0044*/ 	.word	0x00000008
        /*0048*/ 	.word	0x00000001
        /*004c*/ 	.word	0x00000001


	//----- nvinfo : EIATTR_CBANK_PARAM_SIZE
	.align		4
.L_63:
        /*0050*/ 	.byte	0x03, 0x19
        /*0052*/ 	.short	0x0010


	//----- nvinfo : EIATTR_PARAM_CBANK
	.align		4
        /*0054*/ 	.byte	0x04, 0x0a
        /*0056*/ 	.short	(.L_65 - .L_64)
	.align		4
.L_64:
        /*0058*/ 	.word	index@(.nv.constant0.default_function_kernel_2)
        /*005c*/ 	.short	0x0380
        /*005e*/ 	.short	0x0010


	//----- nvinfo : EIATTR_SW_WAR
	.align		4
.L_65:
        /*0060*/ 	.byte	0x04, 0x36
        /*0062*/ 	.short	(.L_67 - .L_66)
.L_66:
        /*0064*/ 	.word	0x00000008
.L_67:


//--------------------- .nv.info.default_function_kernel --------------------------
	.section	.nv.info.default_function_kernel,"",@"SHT_CUDA_INFO"
	.sectionflags	@""
	.align	4


	//----- nvinfo : EIATTR_CUDA_API_VERSION
	.align		4
        /*0000*/ 	.byte	0x04, 0x37
        /*0002*/ 	.short	(.L_69 - .L_68)
.L_68:
        /*0004*/ 	.word	0x00000082


	//----- nvinfo : EIATTR_KPARAM_INFO
	.align		4
.L_69:
        /*0008*/ 	.byte	0x04, 0x17
        /*000a*/ 	.short	(.L_71 - .L_70)
.L_70:
        /*000c*/ 	.word	0x00000000
        /*0010*/ 	.short	0x0002
        /*0012*/ 	.short	0x0010
        /*0014*/ 	.byte	0x00, 0xf5, 0x21, 0x00


	//----- nvinfo : EIATTR_KPARAM_INFO
	.align		4
.L_71:
        /*0018*/ 	.byte	0x04, 0x17
        /*001a*/ 	.short	(.L_73 - .L_72)
.L_72:
        /*001c*/ 	.word	0x00000000
        /*0020*/ 	.short	0x0001
        /*0022*/ 	.short	0x0008
        /*0024*/ 	.byte	0x00, 0xf5, 0x21, 0x00


	//----- nvinfo : EIATTR_KPARAM_INFO
	.align		4
.L_73:
        /*0028*/ 	.byte	0x04, 0x17
        /*002a*/ 	.short	(.L_75 - .L_74)
.L_74:
        /*002c*/ 	.word	0x00000000
        /*0030*/ 	.short	0x0000
        /*0032*/ 	.short	0x0000
        /*0034*/ 	.byte	0x00, 0xf5, 0x21, 0x00


	//----- nvinfo : EIATTR_SPARSE_MMA_MASK
	.align		4
.L_75:
        /*0038*/ 	.byte	0x03, 0x50
        /*003a*/ 	.short	0x0000


	//----- nvinfo : EIATTR_MAXREG_COUNT
	.align		4
        /*003c*/ 	.byte	0x03, 0x1b
        /*003e*/ 	.short	0x00ff


	//----- nvinfo : EIATTR_MERCURY_ISA_VERSION
	.align		4
        /*0040*/ 	.byte	0x03, 0x5f
        /*0042*/ 	.short	0x0101


	//----- nvinfo : EIATTR_VRC_CTA_INIT_COUNT
	.align		4
        /*0044*/ 	.byte	0x02, 0x4a
	.zero		1
	.zero		1


	//----- nvinfo : EIATTR_EXIT_INSTR_OFFSETS
	.align		4
        /*0048*/ 	.byte	0x04, 0x1c
        /*004a*/ 	.short	(.L_77 - .L_76)


	//   ....[0]....
.L_76:
        /*004c*/ 	.word	0x00000560


	//----- nvinfo : EIATTR_MAX_THREADS
	.align		4
.L_77:
        /*0050*/ 	.byte	0x04, 0x05
        /*0052*/ 	.short	(.L_79 - .L_78)
.L_78:
        /*0054*/ 	.word	0x00000020
        /*0058*/ 	.word	0x00000001
        /*005c*/ 	.word	0x00000001


	//----- nvinfo : EIATTR_CRS_STACK_SIZE
	.align		4
.L_79:
        /*0060*/ 	.byte	0x04, 0x1e
        /*0062*/ 	.short	(.L_81 - .L_80)
.L_80:
        /*0064*/ 	.word	0x00000000


	//----- nvinfo : EIATTR_CBANK_PARAM_SIZE
	.align		4
.L_81:
        /*0068*/ 	.byte	0x03, 0x19
        /*006a*/ 	.short	0x0018


	//----- nvinfo : EIATTR_PARAM_CBANK
	.align		4
        /*006c*/ 	.byte	0x04, 0x0a
        /*006e*/ 	.short	(.L_83 - .L_82)
	.align		4
.L_82:
        /*0070*/ 	.word	index@(.nv.constant0.default_function_kernel)
        /*0074*/ 	.short	0x0380
        /*0076*/ 	.short	0x0018


	//----- nvinfo : EIATTR_SW_WAR
	.align		4
.L_83:
        /*0078*/ 	.byte	0x04, 0x36
        /*007a*/ 	.short	(.L_85 - .L_84)
.L_84:
        /*007c*/ 	.word	0x00000008
.L_85:


//--------------------- .nv.callgraph             --------------------------
	.section	.nv.callgraph,"",@"SHT_CUDA_CALLGRAPH"
	.align	4
	.sectionentsize	8
	.align		4
        /*0000*/ 	.word	0x00000000
	.align		4
        /*0004*/ 	.word	0xffffffff
	.align		4
        /*0008*/ 	.word	0x00000000
	.align		4
        /*000c*/ 	.word	0xfffffffe
	.align		4
        /*0010*/ 	.word	0x00000000
	.align		4
        /*0014*/ 	.word	0xfffffffd
	.align		4
        /*0018*/ 	.word	0x00000000
	.align		4
        /*001c*/ 	.word	0xfffffffc


//--------------------- .text.default_function_kernel_1 --------------------------
	.section	.text.default_function_kernel_1,"ax",@progbits
	.align	128
        .global         default_function_kernel_1
        .type           default_function_kernel_1,@function
        .size           default_function_kernel_1,(.L_x_13 - default_function_kernel_1)
        .other          default_function_kernel_1,@"STO_CUDA_ENTRY STV_DEFAULT"
default_function_kernel_1:
.text.default_function_kernel_1:
[----:B------:R-:W-:Y:S01]  /*0000*/  LDC R1, c[0x0][0x37c] ;  /* 0x0000df00ff017b82 */ /* 0x000fe20000000800 */
[----:B------:R-:W0:Y:S07]  /*0010*/  S2R R5, SR_TID.X ;  /* 0x0000000000057919 */ /* 0x000e2e0000002100 */
[----:B------:R-:W1:Y:S01]  /*0020*/  S2UR UR4, SR_CTAID.X ;  /* 0x00000000000479c3 */ /* 0x000e620000002500 */
[----:B------:R-:W2:Y:S07]  /*0030*/  LDCU.64 UR6, c[0x0][0x358] ;  /* 0x00006b00ff0677ac */ /* 0x000eae0008000a00 */
[----:B------:R-:W3:Y:S01]  /*0040*/  LDC.64 R2, c[0x0][0x388] ;  /* 0x0000e200ff027b82 */ /* 0x000ee20000000a00 */
[----:B-1----:R-:W-:-:S06]  /*0050*/  USHF.L.U32 UR4, UR4, 0x3, URZ ;  /* 0x0000000304047899 */ /* 0x002fcc00080006ff */
[----:B0-----:R-:W-:-:S05]  /*0060*/  LOP3.LUT R5, R5, UR4, RZ, 0xfc, !PT ;  /* 0x0000000405057c12 */ /* 0x001fca000f8efcff */
[----:B---3--:R-:W-:-:S05]  /*0070*/  IMAD.WIDE.U32 R2, R5, 0x4, R2 ;  /* 0x0000000405027825 */ /* 0x008fca00078e0002 */
[----:B--2---:R0:W2:Y:S01]  /*0080*/  LDG.E.CONSTANT R0, desc[UR6][R2.64] ;  /* 0x0000000602007981 */ /* 0x0040a2000c1e9900 */
[----:B------:R-:W-:Y:S01]  /*0090*/  HFMA2 R9, -RZ, RZ, 0.890625, -0.00056934356689453125 ;  /* 0x3b2090aaff097431 */ /* 0x000fe200000001ff */
[----:B------:R-:W-:Y:S01]  /*00a0*/  MOV R6, 0x3f6ee581 ;  /* 0x3f6ee58100067802 */ /* 0x000fe20000000f00 */
[----:B0-----:R-:W0:Y:S02]  /*00b0*/  LDC.64 R2, c[0x0][0x380] ;  /* 0x0000e000ff027b82 */ /* 0x001e240000000a00 */
[----:B0-----:R-:W-:Y:S01]  /*00c0*/  IMAD.WIDE.U32 R2, R5, 0x4, R2 ;  /* 0x0000000405027825 */ /* 0x001fe200078e0002 */
[----:B--2---:R-:W0:Y:S01]  /*00d0*/  MUFU.RCP R7, |R0| ;  /* 0x4000000000077308 */ /* 0x004e220000001000 */
[----:B------:R-:W-:-:S04]  /*00e0*/  FSETP.GT.AND P0, PT, |R0|, 1, PT ;  /* 0x3f8000000000780b */ /* 0x000fc80003f04200 */
[----:B0-----:R-:W-:-:S05]  /*00f0*/  FSEL R7, R7, |R0|, P0 ;  /* 0x4000000007077208 */ /* 0x001fca0000000000 */
[----:B------:R-:W-:-:S04]  /*0100*/  FMUL R4, R7, R7 ;  /* 0x0000000707047220 */ /* 0x000fc80000400000 */
[----:B------:R-:W-:-:S04]  /*0110*/  FFMA R9, R4, R9, -0.014396979473531246185 ;  /* 0xbc6be14f04097423 */ /* 0x000fc80000000009 */
[----:B------:R-:W-:-:S04]  /*0120*/  FFMA R9, R4, R9, 0.039849750697612762451 ;  /* 0x3d23397e04097423 */ /* 0x000fc80000000009 */
[----:B------:R-:W-:-:S04]  /*0130*/  FFMA R9, R4, R9, -0.072529748082160949707 ;  /* 0xbd948a7a04097423 */ /* 0x000fc80000000009 */
[----:B------:R-:W-:-:S04]  /*0140*/  FFMA R9, R4, R9, 0.10518480092287063599 ;  /* 0x3dd76b2104097423 */ /* 0x000fc80000000009 */
[----:B------:R-:W-:-:S04]  /*0150*/  FFMA R9, R4, R9, -0.14171802997589111328 ;  /* 0xbe111e8804097423 */ /* 0x000fc80000000009 */
[----:B------:R-:W-:-:S04]  /*0160*/  FFMA R9, R4, R9, 0.19988775253295898438 ;  /* 0x3e4caf6004097423 */ /* 0x000fc80000000009 */
[----:B------:R-:W-:-:S04]  /*0170*/  FFMA R9, R4, R9, -0.33332940936088562012 ;  /* 0xbeaaaa2704097423 */ /* 0x000fc80000000009 */
[----:B------:R-:W-:-:S04]  /*0180*/  FMUL R4, R4, R9 ;  /* 0x0000000904047220 */ /* 0x000fc80000400000 */
[----:B------:R-:W-:-:S04]  /*0190*/  FFMA R7, R7, R4, R7 ;  /* 0x0000000407077223 */ /* 0x000fc80000000007 */
[----:B------:R-:W-:Y:S01]  /*01a0*/  @P0 FFMA R7, R6, 1.6832555532455444336, -R7 ;  /* 0x3fd774eb06070823 */ /* 0x000fe20000000807 */
[----:B------:R-:W-:-:S04]  /*01b0*/  FSETP.NAN.AND P0, PT, |R0|, |R0|, PT ;  /* 0x400000000000720b */ /* 0x000fc80003f08200 */
[----:B------:R-:W-:-:S04]  /*01c0*/  LOP3.LUT R0, R7, 0x80000000, R0, 0xb8, !PT ;  /* 0x8000000007007812 */ /* 0x000fc800078eb800 */
[----:B------:R-:W-:-:S05]  /*01d0*/  FSEL R7, R0, R7, !P0 ;  /* 0x0000000700077208 */ /* 0x000fca0004000000 */
[----:B------:R-:W-:Y:S01]  /*01e0*/  STG.E desc[UR6][R2.64], R7 ;  /* 0x0000000702007986 */ /* 0x000fe2000c101906 */
[----:B------:R-:W-:Y:S05]  /*01f0*/  EXIT ;  /* 0x000000000000794d */ /* 0x000fea0003800000 */
.L_x_0:
[----:B------:R-:W-:-:S00]  /*0200*/  BRA `(.L_x_0) ;  /* 0xfffffffc00fc7947 */ /* 0x000fc0000383ffff */
[----:B------:R-:W-:-:S00]  /*0210*/  NOP ;  /* 0x0000000000007918 */ /* 0x000fc00000000000 */
        /* <DEDUP_REMOVED lines=14> */
.L_x_13:


//--------------------- .text.default_function_kernel_3 --------------------------
	.section	.text.default_function_kernel_3,"ax",@progbits
	.align	128
        .global         default_function_kernel_3
        .type           default_function_kernel_3,@function
        .size           default_function_kernel_3,(.L_x_14 - default_function_kernel_3)
        .other          default_function_kernel_3,@"STO_CUDA_ENTRY STV_DEFAULT"
default_function_kernel_3:
.text.default_function_kernel_3:
[----:B------:R-:W-:Y:S01]  /*0000*/  LDC R1, c[0x0][0x37c] ;  /* 0x0000df00ff017b82 */ /* 0x000fe20000000800 */
[----:B------:R-:W0:Y:S07]  /*0010*/  S2R R0, SR_TID.X ;  /* 0x0000000000007919 */ /* 0x000e2e0000002100 */
[----:B------:R-:W0:Y:S01]  /*0020*/  S2UR UR8, SR_CTAID.X ;  /* 0x00000000000879c3 */ /* 0x000e220000002500 */
[----:B------:R-:W-:Y:S01]  /*0030*/  UMOV UR4, 0x400 ;  /* 0x0000040000047882 */ /* 0x000fe20000000000 */
[----:B------:R-:W-:-:S02]  /*0040*/  CS2R R6, SRZ ;  /* 0x0000000000067805 */ /* 0x000fc4000001ff00 */
[----:B------:R-:W-:Y:S01]  /*0050*/  CS2R R4, SRZ ;  /* 0x0000000000047805 */ /* 0x000fe2000001ff00 */
[----:B------:R-:W1:Y:S03]  /*0060*/  LDCU.64 UR6, c[0x0][0x358] ;  /* 0x00006b00ff0677ac */ /* 0x000e660008000a00 */
[----:B------:R-:W2:Y:S08]  /*0070*/  LDC.64 R8, c[0x0][0x390] ;  /* 0x0000e400ff087b82 */ /* 0x000eb00000000a00 */
[----:B------:R-:W3:Y:S08]  /*0080*/  S2UR UR5, SR_CgaCtaId ;  /* 0x00000000000579c3 */ /* 0x000ef00000008800 */
[----:B------:R-:W4:Y:S01]  /*0090*/  LDC.64 R2, c[0x0][0x388] ;  /* 0x0000e200ff027b82 */ /* 0x000f220000000a00 */
[C---:B0-----:R-:W-:Y:S01]  /*00a0*/  LEA R11, R0.reuse, UR8, 0x1 ;  /* 0x00000008000b7c11 */ /* 0x041fe2000f8e08ff */
[----:B--2---:R-:W-:-:S04]  /*00b0*/  IMAD.WIDE.U32 R8, R0, 0x14, R8 ;  /* 0x0000001400087825 */ /* 0x004fc800078e0008 */
[----:B------:R-:W-:Y:S01]  /*00c0*/  IMAD R11, R11, 0x14, RZ ;  /* 0x000000140b0b7824 */ /* 0x000fe200078e02ff */
[----:B------:R-:W-:Y:S01]  /*00d0*/  MOV R13, R9 ;  /* 0x00000009000d7202 */ /* 0x000fe20000000f00 */
[----:B---3--:R-:W-:-:S06]  /*00e0*/  ULEA UR4, UR5, UR4, 0x18 ;  /* 0x0000000405047291 */ /* 0x008fcc000f8ec0ff */
[----:B------:R-:W-:Y:S01]  /*00f0*/  LEA R9, R0, UR4, 0x2 ;  /* 0x0000000400097c11 */ /* 0x000fe2000f8e10ff */
[----:B-1----:R-:W-:-:S06]  /*0100*/  UMOV UR4, URZ ;  /* 0x000000ff00047c82 */ /* 0x002fcc0008000000 */
.L_x_1:
[----:B----4-:R-:W-:Y:S01]  /*0110*/  IMAD.WIDE.U32 R20, R11, 0x4, R2 ;  /* 0x000000040b147825 */ /* 0x010fe200078e0002 */
[----:B------:R-:W-:Y:S01]  /*0120*/  MOV R16, R8 ;  /* 0x0000000800107202 */ /* 0x000fe20000000f00 */
[----:B------:R-:W-:Y:S06]  /*0130*/  BAR.SYNC.DEFER_BLOCKING 0x0 ;  /* 0x0000000000007b1d */ /* 0x000fec0000010000 */
[----:B------:R-:W2:Y:S04]  /*0140*/  LDG.E.CONSTANT R15, desc[UR6][R20.64] ;  /* 0x00000006140f7981 */ /* 0x000ea8000c1e9900 */
[----:B------:R-:W3:Y:S04]  /*0150*/  LDG.E.CONSTANT R12, desc[UR6][R20.64+0x28] ;  /* 0x00002806140c7981 */ /* 0x000ee8000c1e9900 */
[----:B------:R-:W4:Y:S04]  /*0160*/  LDG.E.CONSTANT R10, desc[UR6][R20.64+0x14] ;  /* 0x00001406140a7981 */ /* 0x000f28000c1e9900 */
[----:B------:R-:W5:Y:S01]  /*0170*/  LDG.E.CONSTANT R14, desc[UR6][R20.64+0x3c] ;  /* 0x00003c06140e7981 */ /* 0x000f62000c1e9900 */
[----:B------:R-:W-:-:S05]  /*0180*/  MOV R17, R13 ;  /* 0x0000000d00117202 */ /* 0x000fca0000000f00 */
[----:B------:R-:W5:Y:S01]  /*0190*/  LDG.E.CONSTANT R16, desc[UR6][R16.64] ;  /* 0x0000000610107981 */ /* 0x000f62000c1e9900 */
[----:B------:R-:W-:Y:S01]  /*01a0*/  UIADD3 UR4, UPT, UPT, UR4, 0x1, URZ ;  /* 0x0000000104047890 */ /* 0x000fe2000fffe0ff */
[----:B------:R-:W-:-:S03]  /*01b0*/  IADD3 R11, PT, PT, R11, 0x1, RZ ;  /* 0x000000010b0b7810 */ /* 0x000fc60007ffe0ff */
[----:B------:R-:W-:Y:S01]  /*01c0*/  UISETP.NE.AND UP0, UPT, UR4, 0x5, UPT ;  /* 0x000000050400788c */ /* 0x000fe2000bf05270 */
[C---:B--2---:R-:W-:Y:S01]  /*01d0*/  FADD R19, -|R15|.reuse, 1 ;  /* 0x3f8000000f137421 */ /* 0x044fe20000000300 */
[----:B------:R-:W-:Y:S01]  /*01e0*/  FSETP.GT.AND P0, PT, |R15|, 8.50705917302346158658e+37, PT ;  /* 0x7e8000000f00780b */ /* 0x000fe20003f04200 */
[----:B---3--:R-:W-:-:S04]  /*01f0*/  FADD R24, -|R12|, 1 ;  /* 0x3f8000000c187421 */ /* 0x008fc80000000300 */
[----:B------:R-:W0:Y:S01]  /*0200*/  MUFU.RCP R19, R19 ;  /* 0x0000001300137308 */ /* 0x000e220000001000 */
[----:B----4-:R-:W-:Y:S01]  /*0210*/  FADD R26, -|R10|, 1 ;  /* 0x3f8000000a1a7421 */ /* 0x010fe20000000300 */
[C---:B-----5:R-:W-:Y:S01]  /*0220*/  FADD R28, -|R14|.reuse, 1 ;  /* 0x3f8000000e1c7421 */ /* 0x060fe20000000300 */
[----:B------:R-:W-:-:S05]  /*0230*/  FSETP.GT.AND P1, PT, |R14|, 8.50705917302346158658e+37, PT ;  /* 0x7e8000000e00780b */ /* 0x000fca0003f24200 */
[----:B------:R-:W1:Y:S01]  /*0240*/  MUFU.RCP R24, R24 ;  /* 0x0000001800187308 */ /* 0x000e620000001000 */
[----:B------:R2:W-:Y:S07]  /*0250*/  STS [R9], R16 ;  /* 0x0000001009007388 */ /* 0x0005ee0000000800 */
[----:B------:R-:W3:Y:S01]  /*0260*/  MUFU.RCP R27, R26 ;  /* 0x0000001a001b7308 */ /* 0x000ee20000001000 */
[----:B0-----:R-:W-:-:S04]  /*0270*/  FADD R18, R19, R19 ;  /* 0x0000001313127221 */ /* 0x001fc80000000000 */
[----:B------:R-:W-:-:S03]  /*0280*/  FMUL R18, |R15|, R18 ;  /* 0x000000120f127220 */ /* 0x000fc60000400200 */
[----:B------:R-:W0:Y:S01]  /*0290*/  MUFU.RCP R28, R28 ;  /* 0x0000001c001c7308 */ /* 0x000e220000001000 */
[----:B-1----:R-:W-:Y:S01]  /*02a0*/  FADD R21, R24, R24 ;  /* 0x0000001818157221 */ /* 0x002fe20000000000 */
[----:B------:R-:W-:Y:S01]  /*02b0*/  FSEL R18, R18, -2, !P0 ;  /* 0xc000000012127808 */ /* 0x000fe20004000000 */
[----:B------:R-:W-:Y:S01]  /*02c0*/  BAR.SYNC.DEFER_BLOCKING 0x0 ;  /* 0x0000000000007b1d */ /* 0x000fe20000010000 */
[C---:B------:R-:W-:Y:S01]  /*02d0*/  FSETP.GT.AND P0, PT, |R12|.reuse, 8.50705917302346158658e+37, PT ;  /* 0x7e8000000c00780b */ /* 0x040fe20003f04200 */
[----:B------:R-:W-:Y:S02]  /*02e0*/  FMUL R21, |R12|, R21 ;  /* 0x000000150c157220 */ /* 0x000fe40000400200 */
[----:B------:R-:W-:Y:S01]  /*02f0*/  FADD.RZ R20, R18, 1 ;  /* 0x3f80000012147421 */ /* 0x000fe2000000c000 */
[----:B---3--:R-:W-:-:S04]  /*0300*/  FADD R27, R27, R27 ;  /* 0x0000001b1b1b7221 */ /* 0x008fc80000000000 */
[----:B------:R-:W-:Y:S01]  /*0310*/  IADD3 R20, PT, PT, R20, -0x3f400000, RZ ;  /* 0xc0c0000014147810 */ /* 0x000fe20007ffe0ff */
[----:B------:R-:W-:-:S03]  /*0320*/  FMUL R27, |R10|, R27 ;  /* 0x0000001b0a1b7220 */ /* 0x000fc60000400200 */
[----:B------:R-:W-:Y:S01]  /*0330*/  LOP3.LUT R23, R20, 0xff800000, RZ, 0xc0, !PT ;  /* 0xff80000014177812 */ /* 0x000fe200078ec0ff */
[----:B------:R-:W-:Y:S02]  /*0340*/  HFMA2 R20, -RZ, RZ, 1.625, 0 ;  /* 0x3e800000ff147431 */ /* 0x000fe400000001ff */
[----:B0-----:R-:W-:Y:S01]  /*0350*/  FADD R29, R28, R28 ;  /* 0x0000001c1c1d7221 */ /* 0x001fe20000000000 */
[----:B------:R-:W-:Y:S02]  /*0360*/  IADD3 R19, PT, PT, -R23, 0x40800000, RZ ;  /* 0x4080000017137810 */ /* 0x000fe40007ffe1ff */
[----:B------:R-:W-:Y:S01]  /*0370*/  IADD3 R17, PT, PT, R18, -R23, RZ ;  /* 0x8000001712117210 */ /* 0x000fe20007ffe0ff */
[----:B------:R-:W-:Y:S01]  /*0380*/  FMUL R29, |R14|, R29 ;  /* 0x0000001d0e1d7220 */ /* 0x000fe20000400200 */
[----:B------:R-:W-:Y:S01]  /*0390*/  I2FP.F32.S32 R23, R23 ;  /* 0x0000001700177245 */ /* 0x000fe20000201400 */
[----:B------:R-:W-:Y:S01]  /*03a0*/  FFMA R22, R19, R20, -1 ;  /* 0xbf80000013167423 */ /* 0x000fe20000000014 */
[----:B------:R-:W-:-:S03]  /*03b0*/  MOV R19, 0x3d39bf78 ;  /* 0x3d39bf7800137802 */ /* 0x000fc60000000f00 */
[----:B------:R-:W-:Y:S01]  /*03c0*/  FMUL R23, R23, 1.1920928955078125e-07 ;  /* 0x3400000017177820 */ /* 0x000fe20000400000 */
[----:B------:R-:W-:Y:S01]  /*03d0*/  FADD R22, R17, R22 ;  /* 0x0000001611167221 */ /* 0x000fe20000000000 */
[----:B------:R-:W-:Y:S02]  /*03e0*/  FSEL R17, R21, -2, !P0 ;  /* 0xc000000015117808 */ /* 0x000fe40004000000 */
[----:B------:R-:W-:Y:S01]  /*03f0*/  FSETP.GT.AND P0, PT, |R10|, 8.50705917302346158658e+37, PT ;  /* 0x7e8000000a00780b */ /* 0x000fe20003f04200 */
[C---:B------:R-:W-:Y:S01]  /*0400*/  FFMA R21, R22.reuse, -R19, 0.10546888411045074463 ;  /* 0x3dd8001216157423 */ /* 0x040fe20000000813 */
[C---:B------:R-:W-:Y:S01]  /*0410*/  ISETP.GE.U32.AND P4, PT, R17.reuse, 0x7f800000, PT ;  /* 0x7f8000001100780c */ /* 0x040fe20003f86070 */
[----:B------:R-:W-:Y:S02]  /*0420*/  FADD.RZ R24, R17, 1 ;  /* 0x3f80000011187421 */ /* 0x000fe4000000c000 */
[----:B------:R-:W-:-:S03]  /*0430*/  FFMA R21, R22, R21, -0.13229703903198242188 ;  /* 0xbe0778e016157423 */ /* 0x000fc60000000015 */
[----:B------:R-:W-:Y:S01]  /*0440*/  IADD3 R24, PT, PT, R24, -0x3f400000, RZ ;  /* 0xc0c0000018187810 */ /* 0x000fe20007ffe0ff */
[----:B------:R-:W-:-:S03]  /*0450*/  FFMA R21, R22, R21, 0.14491446316242218018 ;  /* 0x3e14647516157423 */ /* 0x000fc60000000015 */
[----:B------:R-:W-:Y:S01]  /*0460*/  LOP3.LUT R24, R24, 0xff800000, RZ, 0xc0, !PT ;  /* 0xff80000018187812 */ /* 0x000fe200078ec0ff */
[C---:B------:R-:W-:Y:S02]  /*0470*/  FFMA R21, R22.reuse, R21, -0.16641564667224884033 ;  /* 0xbe2a68dd16157423 */ /* 0x040fe40000000015 */
[----:B--2---:R-:W-:Y:S02]  /*0480*/  @P4 MOV R16, 0x7f800000 ;  /* 0x7f80000000104802 */ /* 0x004fe40000000f00 */
[----:B------:R-:W-:Y:S01]  /*0490*/  FFMA R21, R22, R21, 0.19988867640495300293 ;  /* 0x3e4caf9e16157423 */ /* 0x000fe20000000015 */
[----:B------:R-:W-:Y:S02]  /*04a0*/  IADD3 R25, PT, PT, -R24, 0x40800000, RZ ;  /* 0x4080000018197810 */ /* 0x000fe40007ffe1ff */
[-C--:B------:R-:W-:Y:S01]  /*04b0*/  IADD3 R26, PT, PT, R17, -R24.reuse, RZ ;  /* 0x80000018111a7210 */ /* 0x080fe20007ffe0ff */
[C---:B------:R-:W-:Y:S01]  /*04c0*/  FFMA R21, R22.reuse, R21, -0.25000196695327758789 ;  /* 0xbe80004216157423 */ /* 0x040fe20000000015 */
[----:B------:R-:W-:Y:S01]  /*04d0*/  I2FP.F32.S32 R24, R24 ;  /* 0x0000001800187245 */ /* 0x000fe20000201400 */
[----:B------:R-:W-:Y:S01]  /*04e0*/  FFMA R25, R25, R20, -1 ;  /* 0xbf80000019197423 */ /* 0x000fe20000000014 */
[----:B------:R-:W-:Y:S01]  /*04f0*/  @P4 FSETP.NEU.AND P3, PT, R17, RZ, PT ;  /* 0x000000ff1100420b */ /* 0x000fe20003f6d000 */
[----:B------:R-:W-:-:S02]  /*0500*/  FFMA R21, R22, R21, 0.33333510160446166992 ;  /* 0x3eaaaae616157423 */ /* 0x000fc40000000015 */
[----:B------:R-:W-:Y:S01]  /*0510*/  FADD R26, R26, R25 ;  /* 0x000000191a1a7221 */ /* 0x000fe20000000000 */
[----:B------:R-:W-:Y:S01]  /*0520*/  FMUL R24, R24, 1.1920928955078125e-07 ;  /* 0x3400000018187820 */ /* 0x000fe20000400000 */
[----:B------:R-:W-:Y:S01]  /*0530*/  FFMA R25, R22, R21, -0.5 ;  /* 0xbf00000016197423 */ /* 0x000fe20000000015 */
[----:B------:R-:W-:Y:S01]  /*0540*/  FSEL R21, R27, -2, !P0 ;  /* 0xc00000001b157808 */ /* 0x000fe20004000000 */
[----:B------:R-:W-:Y:S01]  /*0550*/  FFMA R27, R26, -R19, 0.10546888411045074463 ;  /* 0x3dd800121a1b7423 */ /* 0x000fe20000000813 */
[----:B------:R-:W-:Y:S01]  /*0560*/  ISETP.GE.U32.AND P0, PT, R18, 0x7f800000, PT ;  /* 0x7f8000001200780c */ /* 0x000fe20003f06070 */
[----:B------:R-:W-:Y:S02]  /*0570*/  FMUL R25, R22, R25 ;  /* 0x0000001916197220 */ /* 0x000fe40000400000 */
[----:B------:R-:W-:Y:S01]  /*0580*/  FFMA R27, R26, R27, -0.13229703903198242188 ;  /* 0xbe0778e01a1b7423 */ /* 0x000fe2000000001b */
[----:B------:R-:W-:Y:S01]  /*0590*/  ISETP.GT.AND P2, PT, R18, -0x40800000, P0 ;  /* 0xbf8000001200780c */ /* 0x000fe20000744270 */
[----:B------:R-:W-:Y:S01]  /*05a0*/  FFMA R28, R22, R25, R22 ;  /* 0x00000019161c7223 */ /* 0x000fe20000000016 */
[----:B------:R-:W-:Y:S01]  /*05b0*/  FSEL R22, R29, -2, !P1 ;  /* 0xc00000001d167808 */ /* 0x000fe20004800000 */
[----:B------:R-:W-:Y:S01]  /*05c0*/  FFMA R25, R26, R27, 0.14491446316242218018 ;  /* 0x3e1464751a197423 */ /* 0x000fe2000000001b */
[----:B------:R-:W-:Y:S01]  /*05d0*/  FADD.RZ R29, R21, 1 ;  /* 0x3f800000151d7421 */ /* 0x000fe2000000c000 */
[----:B------:R-:W-:-:S02]  /*05e0*/  FFMA R27, R23, 0.69314718246459960938, R28 ;  /* 0x3f317218171b7823 */ /* 0x000fc4000000001c */
[----:B------:R-:W-:Y:S01]  /*05f0*/  FFMA R25, R26, R25, -0.16641564667224884033 ;  /* 0xbe2a68dd1a197423 */ /* 0x000fe20000000019 */
[----:B------:R-:W-:Y:S01]  /*0600*/  FADD.RZ R30, R22, 1 ;  /* 0x3f800000161e7421 */ /* 0x000fe2000000c000 */
[----:B------:R-:W-:Y:S02]  /*0610*/  IADD3 R28, PT, PT, R29, -0x3f400000, RZ ;  /* 0xc0c000001d1c7810 */ /* 0x000fe40007ffe0ff */
[----:B------:R-:W-:Y:S01]  /*0620*/  FFMA R25, R26, R25, 0.19988867640495300293 ;  /* 0x3e4caf9e1a197423 */ /* 0x000fe20000000019 */
[----:B------:R-:W-:Y:S02]  /*0630*/  @P0 MOV R31, 0x7f800000 ;  /* 0x7f800000001f0802 */ /* 0x000fe40000000f00 */
[----:B------:R-:W-:Y:S01]  /*0640*/  LOP3.LUT R28, R28, 0xff800000, RZ, 0xc0, !PT ;  /* 0xff8000001c1c7812 */ /* 0x000fe200078ec0ff */
[----:B------:R-:W-:Y:S01]  /*0650*/  FFMA R25, R26, R25, -0.25000196695327758789 ;  /* 0xbe8000421a197423 */ /* 0x000fe20000000019 */
[----:B------:R-:W-:Y:S01]  /*0660*/  IADD3 R23, PT, PT, R30, -0x3f400000, RZ ;  /* 0xc0c000001e177810 */ /* 0x000fe20007ffe0ff */
[----:B------:R-:W-:Y:S01]  /*0670*/  @P2 FFMA R27, R18, R31, +INF ;  /* 0x7f800000121b2423 */ /* 0x000fe2000000001f */
[----:B------:R-:W-:Y:S01]  /*0680*/  IADD3 R29, PT, PT, -R28, 0x40800000, RZ ;  /* 0x408000001c1d7810 */ /* 0x000fe20007ffe1ff */
[----:B------:R-:W-:Y:S01]  /*0690*/  FFMA R25, R26, R25, 0.33333510160446166992 ;  /* 0x3eaaaae61a197423 */ /* 0x000fe20000000019 */
[----:B------:R-:W-:-:S02]  /*06a0*/  LOP3.LUT R23, R23, 0xff800000, RZ, 0xc0, !PT ;  /* 0xff80000017177812 */ /* 0x000fc400078ec0ff */
[----:B------:R-:W-:Y:S01]  /*06b0*/  @P0 FSETP.NEU.AND P1, PT, R18, RZ, PT ;  /* 0x000000ff1200020b */ /* 0x000fe20003f2d000 */
[----:B------:R-:W-:Y:S01]  /*06c0*/  FFMA R31, R29, R20, -1 ;  /* 0xbf8000001d1f7423 */ /* 0x000fe20000000014 */
[----:B------:R-:W-:Y:S01]  /*06d0*/  IADD3 R33, PT, PT, -R23, 0x40800000, RZ ;  /* 0x4080000017217810 */ /* 0x000fe20007ffe1ff */
[----:B------:R-:W-:Y:S01]  /*06e0*/  FFMA R29, R26, R25, -0.5 ;  /* 0xbf0000001a1d7423 */ /* 0x000fe20000000019 */
[----:B------:R-:W-:Y:S01]  /*06f0*/  HFMA2 R25, -RZ, RZ, 1.75, 0 ;  /* 0x3f000000ff197431 */ /* 0x000fe200000001ff */
[----:B------:R-:W-:Y:S02]  /*0700*/  IADD3 R18, PT, PT, R21, -R28, RZ ;  /* 0x8000001c15127210 */ /* 0x000fe40007ffe0ff */
[----:B------:R-:W-:Y:S01]  /*0710*/  IADD3 R30, PT, PT, R22, -R23, RZ ;  /* 0x80000017161e7210 */ /* 0x000fe20007ffe0ff */
[----:B------:R-:W-:Y:S01]  /*0720*/  FFMA R33, R33, R20, -1 ;  /* 0xbf80000021217423 */ /* 0x000fe20000000014 */
[----:B------:R-:W-:Y:S01]  /*0730*/  @P0 FSEL R27, R27, -RZ, P1 ;  /* 0x800000ff1b1b0208 */ /* 0x000fe20000800000 */
[----:B------:R-:W-:Y:S01]  /*0740*/  FADD R20, R18, R31 ;  /* 0x0000001f12147221 */ /* 0x000fe20000000000 */
[----:B------:R-:W-:Y:S01]  /*0750*/  ISETP.GT.AND P1, PT, R17, -0x40800000, P4 ;  /* 0xbf8000001100780c */ /* 0x000fe20002724270 */
[----:B------:R-:W-:Y:S01]  /*0760*/  FADD R30, R30, R33 ;  /* 0x000000211e1e7221 */ /* 0x000fe20000000000 */
[----:B------:R-:W-:Y:S01]  /*0770*/  ISETP.GE.U32.AND P2, PT, R21, 0x7f800000, PT ;  /* 0x7f8000001500780c */ /* 0x000fe20003f46070 */
[----:B------:R-:W-:Y:S01]  /*0780*/  FMUL R29, R26, R29 ;  /* 0x0000001d1a1d7220 */ /* 0x000fe20000400000 */
[----:B------:R-:W-:Y:S01]  /*0790*/  LOP3.LUT R18, R25, 0x80000000, R15, 0xb8, !PT ;  /* 0x8000000019127812 */ /* 0x000fe200078eb80f */
[-C--:B------:R-:W-:Y:S01]  /*07a0*/  FFMA R15, R20, -R19.reuse, 0.10546888411045074463 ;  /* 0x3dd80012140f7423 */ /* 0x080fe20000000813 */
[----:B------:R-:W-:Y:S01]  /*07b0*/  FFMA R19, R30, -R19, 0.10546888411045074463 ;  /* 0x3dd800121e137423 */ /* 0x000fe20000000813 */
[----:B------:R-:W-:Y:S01]  /*07c0*/  ISETP.GE.U32.AND P0, PT, R22, 0x7f800000, PT ;  /* 0x7f8000001600780c */ /* 0x000fe20003f06070 */
[----:B------:R-:W-:Y:S01]  /*07d0*/  FFMA R29, R26, R29, R26 ;  /* 0x0000001d1a1d7223 */ /* 0x000fe2000000001a */
[----:B------:R-:W-:Y:S01]  /*07e0*/  FFMA R15, R20, R15, -0.13229703903198242188 ;  /* 0xbe0778e0140f7423 */ /* 0x000fe2000000000f */
[----:B------:R-:W-:Y:S01]  /*07f0*/  FFMA R19, R30, R19, -0.13229703903198242188 ;  /* 0xbe0778e01e137423 */ /* 0x000fe20000000013 */
[----:B------:R-:W-:Y:S01]  /*0800*/  FMUL R18, R18, R27 ;  /* 0x0000001b12127220 */ /* 0x000fe20000400000 */
[----:B------:R-:W-:Y:S01]  /*0810*/  ISETP.GT.AND P6, PT, R21, -0x40800000, P2 ;  /* 0xbf8000001500780c */ /* 0x000fe200017c4270 */
[----:B------:R-:W-:Y:S01]  /*0820*/  FFMA R15, R20, R15, 0.14491446316242218018 ;  /* 0x3e146475140f7423 */ /* 0x000fe2000000000f */
[----:B------:R-:W-:Y:S01]  /*0830*/  FFMA R27, R30, R19, 0.14491446316242218018 ;  /* 0x3e1464751e1b7423 */ /* 0x000fe20000000013 */
[----:B------:R-:W-:Y:S01]  /*0840*/  ISETP.GT.AND P5, PT, R22, -0x40800000, P0 ;  /* 0xbf8000001600780c */ /* 0x000fe200007a4270 */
[----:B------:R-:W-:Y:S01]  /*0850*/  FFMA R24, R24, 0.69314718246459960938, R29 ;  /* 0x3f31721818187823 */ /* 0x000fe2000000001d */
[----:B------:R-:W-:Y:S01]  /*0860*/  FFMA R19, R20, R15, -0.16641564667224884033 ;  /* 0xbe2a68dd14137423 */ /* 0x000fe2000000000f */
[----:B------:R-:W-:Y:S01]  /*0870*/  FFMA R27, R30, R27, -0.16641564667224884033 ;  /* 0xbe2a68dd1e1b7423 */ /* 0x000fe2000000001b */
[----:B------:R-:W0:Y:S01]  /*0880*/  LDS R15, [R9] ;  /* 0x00000000090f7984 */ /* 0x000e220000000800 */
[----:B------:R-:W-:Y:S01]  /*0890*/  I2FP.F32.S32 R28, R28 ;  /* 0x0000001c001c7245 */ /* 0x000fe20000201400 */
[----:B------:R-:W-:Y:S01]  /*08a0*/  FFMA R19, R20, R19, 0.19988867640495300293 ;  /* 0x3e4caf9e14137423 */ /* 0x000fe20000000013 */
[----:B------:R-:W-:Y:S01]  /*08b0*/  FFMA R27, R30, R27, 0.19988867640495300293 ;  /* 0x3e4caf9e1e1b7423 */ /* 0x000fe2000000001b */
[----:B------:R-:W-:Y:S01]  /*08c0*/  I2FP.F32.S32 R23, R23 ;  /* 0x0000001700177245 */ /* 0x000fe20000201400 */
[----:B------:R-:W-:Y:S01]  /*08d0*/  @P1 FFMA R24, R17, R16, +INF ;  /* 0x7f80000011181423 */ /* 0x000fe20000000010 */
[----:B------:R-:W-:Y:S01]  /*08e0*/  FFMA R19, R20, R19, -0.25000196695327758789 ;  /* 0xbe80004214137423 */ /* 0x000fe20000000013 */
[----:B------:R-:W-:Y:S01]  /*08f0*/  FFMA R27, R30, R27, -0.25000196695327758789 ;  /* 0xbe8000421e1b7423 */ /* 0x000fe2000000001b */
[----:B------:R-:W-:Y:S01]  /*0900*/  FMUL R28, R28, 1.1920928955078125e-07 ;  /* 0x340000001c1c7820 */ /* 0x000fe20000400000 */
[----:B------:R-:W-:Y:S01]  /*0910*/  FMUL R23, R23, 1.1920928955078125e-07 ;  /* 0x3400000017177820 */ /* 0x000fe20000400000 */
[----:B------:R-:W-:Y:S01]  /*0920*/  FFMA R19, R20, R19, 0.33333510160446166992 ;  /* 0x3eaaaae614137423 */ /* 0x000fe20000000013 */
[----:B------:R-:W-:Y:S01]  /*0930*/  FFMA R27, R30, R27, 0.33333510160446166992 ;  /* 0x3eaaaae61e1b7423 */ /* 0x000fe2000000001b */
[----:B------:R-:W-:-:S02]  /*0940*/  @P2 MOV R16, 0x7f800000 ;  /* 0x7f80000000102802 */ /* 0x000fc40000000f00 */
[----:B------:R-:W-:Y:S01]  /*0950*/  FFMA R19, R20, R19, -0.5 ;  /* 0xbf00000014137423 */ /* 0x000fe20000000013 */
[----:B------:R-:W-:Y:S01]  /*0960*/  FFMA R27, R30, R27, -0.5 ;  /* 0xbf0000001e1b7423 */ /* 0x000fe2000000001b */
[----:B------:R-:W-:Y:S02]  /*0970*/  @P0 MOV R17, 0x7f800000 ;  /* 0x7f80000000110802 */ /* 0x000fe40000000f00 */
[----:B------:R-:W-:Y:S01]  /*0980*/  FMUL R19, R20, R19 ;  /* 0x0000001314137220 */ /* 0x000fe20000400000 */
[----:B------:R-:W-:Y:S01]  /*0990*/  FMUL R27, R30, R27 ;  /* 0x0000001b1e1b7220 */ /* 0x000fe20000400000 */
[----:B------:R-:W-:Y:S02]  /*09a0*/  @P2 FSETP.NEU.AND P1, PT, R21, RZ, PT ;  /* 0x000000ff1500220b */ /* 0x000fe40003f2d000 */
[----:B------:R-:W-:Y:S01]  /*09b0*/  FFMA R19, R20, R19, R20 ;  /* 0x0000001314137223 */ /* 0x000fe20000000014 */
[----:B------:R-:W-:Y:S01]  /*09c0*/  FFMA R30, R30, R27, R30 ;  /* 0x0000001b1e1e7223 */ /* 0x000fe2000000001e */
[----:B------:R-:W-:-:S02]  /*09d0*/  @P4 FSEL R24, R24, -RZ, P3 ;  /* 0x800000ff18184208 */ /* 0x000fc40001800000 */
[----:B------:R-:W-:Y:S01]  /*09e0*/  FFMA R19, R28, 0.69314718246459960938, R19 ;  /* 0x3f3172181c137823 */ /* 0x000fe20000000013 */
[----:B------:R-:W-:Y:S01]  /*09f0*/  FFMA R23, R23, 0.69314718246459960938, R30 ;  /* 0x3f31721817177823 */ /* 0x000fe2000000001e */
[----:B------:R-:W-:Y:S01]  /*0a00*/  @P6 FFMA R19, R21, R16, +INF ;  /* 0x7f80000015136423 */ /* 0x000fe20000000010 */
[C---:B------:R-:W-:Y:S01]  /*0a10*/  @P5 FFMA R23, R22.reuse, R17, +INF ;  /* 0x7f80000016175423 */ /* 0x040fe20000000011 */
[----:B------:R-:W-:Y:S02]  /*0a20*/  @P0 FSETP.NEU.AND P6, PT, R22, RZ, PT ;  /* 0x000000ff1600020b */ /* 0x000fe40003fcd000 */
[C---:B------:R-:W-:Y:S02]  /*0a30*/  LOP3.LUT R17, R25.reuse, 0x80000000, R12, 0xb8, !PT ;  /* 0x8000000019117812 */ /* 0x040fe400078eb80c */
[----:B------:R-:W-:Y:S02]  /*0a40*/  LOP3.LUT R10, R25, 0x80000000, R10, 0xb8, !PT ;  /* 0x80000000190a7812 */ /* 0x000fe400078eb80a */
[----:B------:R-:W-:Y:S01]  /*0a50*/  @P2 FSEL R19, R19, -RZ, P1 ;  /* 0x800000ff13132208 */ /* 0x000fe20000800000 */
[----:B------:R-:W-:Y:S01]  /*0a60*/  FMUL R17, R17, R24 ;  /* 0x0000001811117220 */ /* 0x000fe20000400000 */
[----:B------:R-:W-:-:S02]  /*0a70*/  LOP3.LUT R14, R25, 0x80000000, R14, 0xb8, !PT ;  /* 0x80000000190e7812 */ /* 0x000fc400078eb80e */
[----:B------:R-:W-:Y:S01]  /*0a80*/  @P0 FSEL R23, R23, -RZ, P6 ;  /* 0x800000ff17170208 */ /* 0x000fe20003000000 */
[----:B------:R-:W-:Y:S01]  /*0a90*/  FMUL R10, R10, R19 ;  /* 0x000000130a0a7220 */ /* 0x000fe20000400000 */
[----:B------:R-:W-:Y:S01]  /*0aa0*/  IADD3 R8, P0, PT, R8, 0x4, RZ ;  /* 0x0000000408087810 */ /* 0x000fe20007f1e0ff */
[C---:B0-----:R-:W-:Y:S01]  /*0ab0*/  FFMA R7, R15.reuse, R18, R7 ;  /* 0x000000120f077223 */ /* 0x041fe20000000007 */
[C---:B------:R-:W-:Y:S01]  /*0ac0*/  FFMA R4, R15.reuse, R17, R4 ;  /* 0x000000110f047223 */ /* 0x040fe20000000004 */
[----:B------:R-:W-:Y:S01]  /*0ad0*/  FMUL R23, R14, R23 ;  /* 0x000000170e177220 */ /* 0x000fe20000400000 */
[C---:B------:R-:W-:Y:S01]  /*0ae0*/  FFMA R5, R15.reuse, R10, R5 ;  /* 0x0000000a0f057223 */ /* 0x040fe20000000005 */
[----:B------:R-:W-:Y:S02]  /*0af0*/  IADD3.X R13, PT, PT, RZ, R13, RZ, P0, !PT ;  /* 0x0000000dff0d7210 */ /* 0x000fe400007fe4ff */
[----:B------:R-:W-:Y:S01]  /*0b00*/  FFMA R6, R15, R23, R6 ;  /* 0x000000170f067223 */ /* 0x000fe20000000006 */
[----:B------:R-:W-:Y:S06]  /*0b10*/  BRA.U UP0, `(.L_x_1) ;  /* 0xfffffff5007c7547 */ /* 0x000fec000b83ffff */
[----:B------:R-:W0:Y:S01]  /*0b20*/  LDC.64 R2, c[0x0][0x380] ;  /* 0x0000e000ff027b82 */ /* 0x000e220000000a00 */
[----:B------:R-:W-:-:S04]  /*0b30*/  LEA R9, R0, UR8, 0x1 ;  /* 0x0000000800097c11 */ /* 0x000fc8000f8e08ff */
[----:B------:R-:W-:-:S05]  /*0b40*/  SHF.L.U32 R9, R9, 0x2, RZ ;  /* 0x0000000209097819 */ /* 0x000fca00000006ff */
[----:B0-----:R-:W-:-:S05]  /*0b50*/  IMAD.WIDE.U32 R2, R9, 0x4, R2 ;  /* 0x0000000409027825 */ /* 0x001fca00078e0002 */
[----:B------:R-:W-:Y:S04]  /*0b60*/  STG.E desc[UR6][R2.64], R7 ;  /* 0x0000000702007986 */ /* 0x000fe8000c101906 */
[----:B------:R-:W-:Y:S04]  /*0b70*/  STG.E desc[UR6][R2.64+0x8], R4 ;  /* 0x0000080402007986 */ /* 0x000fe8000c101906 */
[----:B------:R-:W-:Y:S04]  /*0b80*/  STG.E desc[UR6][R2.64+0x4], R5 ;  /* 0x0000040502007986 */ /* 0x000fe8000c101906 */
[----:B------:R-:W-:Y:S01]  /*0b90*/  STG.E desc[UR6][R2.64+0xc], R6 ;  /* 0x00000c0602007986 */ /* 0x000fe2000c101906 */
[----:B------:R-:W-:Y:S05]  /*0ba0*/  EXIT ;  /* 0x000000000000794d */ /* 0x000fea0003800000 */
.L_x_2:
        /* <DEDUP_REMOVED lines=13> */
.L_x_14:


//--------------------- .text.default_function_kernel_2 --------------------------
	.section	.text.default_function_kernel_2,"ax",@progbits
	.align	128
        .global         default_function_kernel_2
        .type           default_function_kernel_2,@function
        .size           default_function_kernel_2,(.L_x_15 - default_function_kernel_2)
        .other          default_function_kernel_2,@"STO_CUDA_ENTRY STV_DEFAULT"
default_function_kernel_2:
.text.default_function_kernel_2:
[----:B------:R-:W-:Y:S01]  /*0000*/  LDC R1, c[0x0][0x37c] ;  /* 0x0000df00ff017b82 */ /* 0x000fe20000000800 */
[----:B------:R-:W0:Y:S07]  /*0010*/  S2R R0, SR_TID.X ;  /* 0x0000000000007919 */ /* 0x000e2e0000002100 */
[----:B------:R-:W1:Y:S01]  /*0020*/  S2UR UR4, SR_CTAID.X ;  /* 0x00000000000479c3 */ /* 0x000e620000002500 */
[----:B------:R-:W2:Y:S07]  /*0030*/  LDCU.64 UR6, c[0x0][0x358] ;  /* 0x00006b00ff0677ac */ /* 0x000eae0008000a00 */
[----:B------:R-:W3:Y:S01]  /*0040*/  LDC.64 R2, c[0x0][0x388] ;  /* 0x0000e200ff027b82 */ /* 0x000ee20000000a00 */
[----:B-1----:R-:W-:-:S06]  /*0050*/  USHF.L.U32 UR4, UR4, 0x3, URZ ;  /* 0x0000000304047899 */ /* 0x002fcc00080006ff */
[----:B0-----:R-:W-:-:S05]  /*0060*/  LOP3.LUT R0, R0, UR4, RZ, 0xfc, !PT ;  /* 0x0000000400007c12 */ /* 0x001fca000f8efcff */
[----:B---3--:R-:W-:-:S06]  /*0070*/  IMAD.WIDE.U32 R2, R0, 0x4, R2 ;  /* 0x0000000400027825 */ /* 0x008fcc00078e0002 */
[----:B--2---:R-:W2:Y:S01]  /*0080*/  LDG.E.CONSTANT R2, desc[UR6][R2.64] ;  /* 0x0000000602027981 */ /* 0x004ea2000c1e9900 */
[----:B------:R-:W-:Y:S02]  /*0090*/  HFMA2 R8, -RZ, RZ, 1.625, 0 ;  /* 0x3e800000ff087431 */ /* 0x000fe400000001ff */
[----:B------:R-:W-:Y:S02]  /*00a0*/  HFMA2 R9, -RZ, RZ, 1.75, 0 ;  /* 0x3f000000ff097431 */ /* 0x000fe400000001ff */
[C---:B--2---:R-:W-:Y:S01]  /*00b0*/  FADD R4, -|R2|.reuse, 1 ;  /* 0x3f80000002047421 */ /* 0x044fe20000000300 */
[----:B------:R-:W-:-:S05]  /*00c0*/  FSETP.GT.AND P0, PT, |R2|, 8.50705917302346158658e+37, PT ;  /* 0x7e8000000200780b */ /* 0x000fca0003f04200 */
[----:B------:R-:W0:Y:S02]  /*00d0*/  MUFU.RCP R4, R4 ;  /* 0x0000000400047308 */ /* 0x000e240000001000 */
[----:B0-----:R-:W-:-:S04]  /*00e0*/  FADD R5, R4, R4 ;  /* 0x0000000404057221 */ /* 0x001fc80000000000 */
[----:B------:R-:W-:Y:S01]  /*00f0*/  FMUL R5, |R2|, R5 ;  /* 0x0000000502057220 */ /* 0x000fe20000400200 */
[----:B------:R-:W-:-:S04]  /*0100*/  LOP3.LUT R2, R9, 0x80000000, R2, 0xb8, !PT ;  /* 0x8000000009027812 */ /* 0x000fc800078eb802 */
[----:B------:R-:W-:-:S04]  /*0110*/  FSEL R5, R5, -2, !P0 ;  /* 0xc000000005057808 */ /* 0x000fc80004000000 */
[C---:B------:R-:W-:Y:S01]  /*0120*/  ISETP.GE.U32.AND P0, PT, R5.reuse, 0x7f800000, PT ;  /* 0x7f8000000500780c */ /* 0x040fe20003f06070 */
[----:B------:R-:W-:-:S03]  /*0130*/  FADD.RZ R6, R5, 1 ;  /* 0x3f80000005067421 */ /* 0x000fc6000000c000 */
[----:B------:R-:W-:Y:S02]  /*0140*/  ISETP.GT.AND P1, PT, R5, -0x40800000, P0 ;  /* 0xbf8000000500780c */ /* 0x000fe40000724270 */
[----:B------:R-:W-:-:S04]  /*0150*/  IADD3 R6, PT, PT, R6, -0x3f400000, RZ ;  /* 0xc0c0000006067810 */ /* 0x000fc80007ffe0ff */
[----:B------:R-:W-:-:S04]  /*0160*/  LOP3.LUT R6, R6, 0xff800000, RZ, 0xc0, !PT ;  /* 0xff80000006067812 */ /* 0x000fc800078ec0ff */
[----:B------:R-:W-:Y:S02]  /*0170*/  IADD3 R7, PT, PT, -R6, 0x40800000, RZ ;  /* 0x4080000006077810 */ /* 0x000fe40007ffe1ff */
[-C--:B------:R-:W-:Y:S02]  /*0180*/  IADD3 R3, PT, PT, R5, -R6.reuse, RZ ;  /* 0x8000000605037210 */ /* 0x080fe40007ffe0ff */
[----:B------:R-:W-:Y:S01]  /*0190*/  I2FP.F32.S32 R6, R6 ;  /* 0x0000000600067245 */ /* 0x000fe20000201400 */
[----:B------:R-:W-:Y:S01]  /*01a0*/  FFMA R4, R7, R8, -1 ;  /* 0xbf80000007047423 */ /* 0x000fe20000000008 */
[----:B------:R-:W-:-:S03]  /*01b0*/  MOV R7, 0x3d39bf78 ;  /* 0x3d39bf7800077802 */ /* 0x000fc60000000f00 */
[----:B------:R-:W-:Y:S01]  /*01c0*/  FADD R3, R3, R4 ;  /* 0x0000000403037221 */ /* 0x000fe20000000000 */
[----:B------:R-:W-:-:S03]  /*01d0*/  FMUL R6, R6, 1.1920928955078125e-07 ;  /* 0x3400000006067820 */ /* 0x000fc60000400000 */
[----:B------:R-:W-:-:S04]  /*01e0*/  FFMA R4, R3, -R7, 0.10546888411045074463 ;  /* 0x3dd8001203047423 */ /* 0x000fc80000000807 */
[----:B------:R-:W-:-:S04]  /*01f0*/  FFMA R4, R3, R4, -0.13229703903198242188 ;  /* 0xbe0778e003047423 */ /* 0x000fc80000000004 */
[----:B------:R-:W-:-:S04]  /*0200*/  FFMA R4, R3, R4, 0.14491446316242218018 ;  /* 0x3e14647503047423 */ /* 0x000fc80000000004 */
[----:B------:R-:W-:-:S04]  /*0210*/  FFMA R4, R3, R4, -0.16641564667224884033 ;  /* 0xbe2a68dd03047423 */ /* 0x000fc80000000004 */
[----:B------:R-:W-:-:S04]  /*0220*/  FFMA R4, R3, R4, 0.19988867640495300293 ;  /* 0x3e4caf9e03047423 */ /* 0x000fc80000000004 */
[----:B------:R-:W-:-:S04]  /*0230*/  FFMA R4, R3, R4, -0.25000196695327758789 ;  /* 0xbe80004203047423 */ /* 0x000fc80000000004 */
[----:B------:R-:W-:-:S04]  /*0240*/  FFMA R4, R3, R4, 0.33333510160446166992 ;  /* 0x3eaaaae603047423 */ /* 0x000fc80000000004 */
[----:B------:R-:W-:-:S04]  /*0250*/  FFMA R4, R3, R4, -0.5 ;  /* 0xbf00000003047423 */ /* 0x000fc80000000004 */
[----:B------:R-:W-:-:S04]  /*0260*/  FMUL R4, R3, R4 ;  /* 0x0000000403047220 */ /* 0x000fc80000400000 */
[----:B------:R-:W-:Y:S01]  /*0270*/  FFMA R3, R3, R4, R3 ;  /* 0x0000000403037223 */ /* 0x000fe20000000003 */
[----:B------:R-:W-:-:S03]  /*0280*/  @P0 MOV R4, 0x7f800000 ;  /* 0x7f80000000040802 */ /* 0x000fc60000000f00 */
[----:B------:R-:W-:Y:S02]  /*0290*/  FFMA R3, R6, 0.69314718246459960938, R3 ;  /* 0x3f31721806037823 */ /* 0x000fe40000000003 */
[C---:B------:R-:W-:Y:S01]  /*02a0*/  @P1 FFMA R3, R5.reuse, R4, +INF ;  /* 0x7f80000005031423 */ /* 0x040fe20000000004 */
[----:B------:R-:W-:-:S04]  /*02b0*/  @P0 FSETP.NEU.AND P1, PT, R5, RZ, PT ;  /* 0x000000ff0500020b */ /* 0x000fc80003f2d000 */
[----:B------:R-:W-:-:S05]  /*02c0*/  @P0 FSEL R3, R3, -RZ, P1 ;  /* 0x800000ff03030208 */ /* 0x000fca0000800000 */
[----:B------:R-:W-:-:S04]  /*02d0*/  FMUL R10, R2, R3 ;  /* 0x00000003020a7220 */ /* 0x000fc80000400000 */
[C---:B------:R-:W-:Y:S01]  /*02e0*/  FADD R2, -|R10|.reuse, 1 ;  /* 0x3f8000000a027421 */ /* 0x040fe20000000300 */
[----:B------:R-:W-:-:S05]  /*02f0*/  FSETP.GT.AND P0, PT, |R10|, 8.50705917302346158658e+37, PT ;  /* 0x7e8000000a00780b */ /* 0x000fca0003f04200 */
[----:B------:R-:W0:Y:S02]  /*0300*/  MUFU.RCP R2, R2 ;  /* 0x0000000200027308 */ /* 0x000e240000001000 */
[----:B0-----:R-:W-:-:S04]  /*0310*/  FADD R3, R2, R2 ;  /* 0x0000000202037221 */ /* 0x001fc80000000000 */
[----:B------:R-:W-:-:S05]  /*0320*/  FMUL R3, |R10|, R3 ;  /* 0x000000030a037220 */ /* 0x000fca0000400200 */
        /* <DEDUP_REMOVED lines=9> */
[----:B------:R-:W-:-:S04]  /*03c0*/  FFMA R6, R5, R8, -1 ;  /* 0xbf80000005067423 */ /* 0x000fc80000000008 */
        /* <DEDUP_REMOVED lines=9> */
[C---:B------:R-:W-:Y:S02]  /*0460*/  FFMA R5, R6.reuse, R3, -0.5 ;  /* 0xbf00000006057423 */ /* 0x040fe40000000003 */
[----:B------:R-:W0:Y:S02]  /*0470*/  LDC.64 R2, c[0x0][0x380] ;  /* 0x0000e000ff027b82 */ /* 0x000e240000000a00 */
[----:B------:R-:W-:-:S04]  /*0480*/  FMUL R5, R6, R5 ;  /* 0x0000000506057220 */ /* 0x000fc80000400000 */
[----:B------:R-:W-:Y:S01]  /*0490*/  FFMA R5, R6, R5, R6 ;  /* 0x0000000506057223 */ /* 0x000fe20000000006 */
[----:B------:R-:W-:-:S03]  /*04a0*/  @P0 MOV R6, 0x7f800000 ;  /* 0x7f80000000060802 */ /* 0x000fc60000000f00 */
[----:B------:R-:W-:Y:S01]  /*04b0*/  FFMA R4, R4, 0.69314718246459960938, R5 ;  /* 0x3f31721804047823 */ /* 0x000fe20000000005 */
[----:B------:R-:W-:Y:S01]  /*04c0*/  LOP3.LUT R5, R9, 0x80000000, R10, 0xb8, !PT ;  /* 0x8000000009057812 */ /* 0x000fe200078eb80a */
[C---:B------:R-:W-:Y:S01]  /*04d0*/  @P1 FFMA R4, R11.reuse, R6, +INF ;  /* 0x7f8000000b041423 */ /* 0x040fe20000000006 */
[----:B------:R-:W-:-:S04]  /*04e0*/  @P0 FSETP.NEU.AND P1, PT, R11, RZ, PT ;  /* 0x000000ff0b00020b */ /* 0x000fc80003f2d000 */
[----:B------:R-:W-:-:S05]  /*04f0*/  @P0 FSEL R4, R4, -RZ, P1 ;  /* 0x800000ff04040208 */ /* 0x000fca0000800000 */
[----:B------:R-:W-:Y:S01]  /*0500*/  FMUL R5, R5, R4 ;  /* 0x0000000405057220 */ /* 0x000fe20000400000 */
[----:B0-----:R-:W-:-:S05]  /*0510*/  IMAD.WIDE.U32 R2, R0, 0x4, R2 ;  /* 0x0000000400027825 */ /* 0x001fca00078e0002 */
[----:B------:R-:W-:Y:S01]  /*0520*/  STG.E desc[UR6][R2.64], R5 ;  /* 0x0000000502007986 */ /* 0x000fe2000c101906 */
[----:B------:R-:W-:Y:S05]  /*0530*/  EXIT ;  /* 0x000000000000794d */ /* 0x000fea0003800000 */
.L_x_3:
        /* <DEDUP_REMOVED lines=12> */
.L_x_15:


//--------------------- .text.default_function_kernel --------------------------
	.section	.text.default_function_kernel,"ax",@progbits
	.align	128
        .global         default_function_kernel
        .type           default_function_kernel,@function
        .size           default_function_kernel,(.L_x_16 - default_function_kernel)
        .other          default_function_kernel,@"STO_CUDA_ENTRY STV_DEFAULT"
default_function_kernel:
.text.default_function_kernel:
[----:B------:R-:W-:Y:S01]  /*0000*/  LDC R1, c[0x0][0x37c] ;  /* 0x0000df00ff017b82 */ /* 0x000fe20000000800 */
[----:B------:R-:W0:Y:S07]  /*0010*/  S2R R7, SR_TID.X ;  /* 0x0000000000077919 */ /* 0x000e2e0000002100 */
[----:B------:R-:W1:Y:S01]  /*0020*/  S2UR UR4, SR_CTAID.X ;  /* 0x00000000000479c3 */ /* 0x000e620000002500 */
[----:B------:R-:W2:Y:S07]  /*0030*/  LDCU.64 UR6, c[0x0][0x358] ;  /* 0x00006b00ff0677ac */ /* 0x000eae0008000a00 */
[----:B------:R-:W3:Y:S08]  /*0040*/  LDC.64 R4, c[0x0][0x390] ;  /* 0x0000e400ff047b82 */ /* 0x000ef00000000a00 */
[----:B------:R-:W4:Y:S01]  /*0050*/  LDC.64 R2, c[0x0][0x388] ;  /* 0x0000e200ff027b82 */ /* 0x000f220000000a00 */
[----:B-1----:R-:W-:-:S06]  /*0060*/  USHF.L.U32 UR4, UR4, 0x5, URZ ;  /* 0x0000000504047899 */ /* 0x002fcc00080006ff */
[----:B0-----:R-:W-:-:S05]  /*0070*/  LOP3.LUT R7, R7, UR4, RZ, 0xfc, !PT ;  /* 0x0000000407077c12 */ /* 0x001fca000f8efcff */
[----:B---3--:R-:W-:-:S04]  /*0080*/  IMAD.WIDE.U32 R4, R7, 0x4, R4 ;  /* 0x0000000407047825 */ /* 0x008fc800078e0004 */
[----:B----4-:R-:W-:Y:S02]  /*0090*/  IMAD.WIDE.U32 R2, R7, 0x4, R2 ;  /* 0x0000000407027825 */ /* 0x010fe400078e0002 */
[----:B--2---:R-:W2:Y:S04]  /*00a0*/  LDG.E.CONSTANT R5, desc[UR6][R4.64] ;  /* 0x0000000604057981 */ /* 0x004ea8000c1e9900 */
[----:B------:R-:W2:Y:S01]  /*00b0*/  LDG.E.CONSTANT R0, desc[UR6][R2.64] ;  /* 0x0000000602007981 */ /* 0x000ea2000c1e9900 */
[----:B------:R-:W-:Y:S01]  /*00c0*/  BSSY.RECONVERGENT B0, `(.L_x_4) ;  /* 0x0000043000007945 */ /* 0x000fe20003800200 */
[C---:B--2---:R-:W-:Y:S01]  /*00d0*/  FSETP.GEU.AND P0, PT, |R0|.reuse, |R5|, PT ;  /* 0x400000050000720b */ /* 0x044fe20003f0e200 */
[----:B------:R-:W-:-:S12]  /*00e0*/  FADD R6, |R0|, -RZ ;  /* 0x800000ff00067221 */ /* 0x000fd80000000200 */
[----:B------:R-:W-:Y:S05]  /*00f0*/  @!P0 BRA `(.L_x_5) ;  /* 0x0000000000fc8947 */ /* 0x000fea0003800000 */
[----:B------:R-:W-:-:S05]  /*0100*/  FMUL R3, |R5|, 8388608 ;  /* 0x4b00000005037820 */ /* 0x000fca0000400200 */
[----:B------:R-:W-:-:S13]  /*0110*/  FSETP.GTU.AND P0, PT, R6, R3, PT ;  /* 0x000000030600720b */ /* 0x000fda0003f0c000 */
[----:B------:R-:W-:Y:S05]  /*0120*/  @P0 BRA `(.L_x_6) ;  /* 0x0000000000780947 */ /* 0x000fea0003800000 */
[C---:B------:R-:W-:Y:S01]  /*0130*/  FMUL R2, |R5|.reuse, 16777216 ;  /* 0x4b80000005027820 */ /* 0x040fe20000400200 */
[C---:B------:R-:W-:Y:S01]  /*0140*/  FSETP.GEU.AND P0, PT, |R5|.reuse, 1.175494350822287508e-38, PT ;  /* 0x008000000500780b */ /* 0x040fe20003f0e200 */
[----:B------:R-:W-:Y:S01]  /*0150*/  FMUL R3, R6, 16777216 ;  /* 0x4b80000006037820 */ /* 0x000fe20000400000 */
[----:B------:R-:W-:Y:S01]  /*0160*/  FADD R4, |R5|, -RZ ;  /* 0x800000ff05047221 */ /* 0x000fe20000000200 */
[----:B------:R-:W-:Y:S01]  /*0170*/  BSSY.RECONVERGENT B1, `(.L_x_7) ;  /* 0x0000017000017945 */ /* 0x000fe20003800200 */
[----:B------:R-:W-:Y:S02]  /*0180*/  FSEL R2, R2, |R5|, !P0 ;  /* 0x4000000502027208 */ /* 0x000fe40004000000 */
[----:B------:R-:W-:-:S04]  /*0190*/  FSEL R3, R3, R6, !P0 ;  /* 0x0000000603037208 */ /* 0x000fc80004000000 */
[----:B------:R-:W0:Y:S02]  /*01a0*/  MUFU.RCP R2, R2 ;  /* 0x0000000200027308 */ /* 0x000e240000001000 */
[----:B0-----:R-:W-:-:S06]  /*01b0*/  FMUL R3, R2, R3 ;  /* 0x0000000302037220 */ /* 0x001fcc0000400000 */
[----:B------:R-:W0:Y:S02]  /*01c0*/  FRND.TRUNC R3, R3 ;  /* 0x0000000300037307 */ /* 0x000e24000020d000 */
[----:B0-----:R-:W-:-:S05]  /*01d0*/  FFMA R8, -|R5|, R3, R6 ;  /* 0x0000000305087223 */ /* 0x001fca0000000306 */
[----:B------:R-:W-:-:S13]  /*01e0*/  ISETP.GE.U32.AND P0, PT, R8, R4, PT ;  /* 0x000000040800720c */ /* 0x000fda0003f06070 */
[----:B------:R-:W-:Y:S05]  /*01f0*/  @!P0 BRA `(.L_x_8) ;  /* 0x0000000000388947 */ /* 0x000fea0003800000 */
[----:B------:R-:W-:-:S04]  /*0200*/  ISETP.GE.U32.AND P0, PT, R8, -0x7fffffff, PT ;  /* 0x800000010800780c */ /* 0x000fc80003f06070 */
[----:B------:R-:W-:-:S09]  /*0210*/  FSETP.GEU.OR P1, PT, R8, -|R5|, !P0 ;  /* 0xc00000050800720b */ /* 0x000fd2000472e400 */
[----:B------:R-:W-:-:S04]  /*0220*/  @P0 FADD R2, R3, -1 ;  /* 0xbf80000003020421 */ /* 0x000fc80000000000 */
[----:B------:R-:W-:-:S04]  /*0230*/  @!P1 FADD R2, R2, -1 ;  /* 0xbf80000002029421 */ /* 0x000fc80000000000 */
[----:B------:R-:W-:Y:S01]  /*0240*/  @P0 IMAD.MOV.U32 R3, RZ, RZ, R2 ;  /* 0x000000ffff030224 */ /* 0x000fe200078e0002 */
[----:B------:R-:W-:Y:S06]  /*0250*/  @P0 BRA `(.L_x_8) ;  /* 0x0000000000200947 */ /* 0x000fec0003800000 */
[----:B------:R-:W-:Y:S01]  /*0260*/  FADD R2, |R5|, |R5| ;  /* 0x4000000505027221 */ /* 0x000fe20000000200 */
[----:B------:R-:W-:-:S04]  /*0270*/  FADD R3, R3, 1 ;  /* 0x3f80000003037421 */ /* 0x000fc80000000000 */
[----:B------:R-:W-:-:S13]  /*0280*/  FSETP.GE.AND P0, PT, R8, R2, PT ;  /* 0x000000020800720b */ /* 0x000fda0003f06000 */
[----:B------:R-:W-:-:S05]  /*0290*/  @P0 FFMA R2, |R5|, -3, R8 ;  /* 0xc040000005020823 */ /* 0x000fca0000000208 */
[----:B------:R-:W-:Y:S01]  /*02a0*/  FSETP.GE.AND P1, PT, R2, RZ, P0 ;  /* 0x000000ff0200720b */ /* 0x000fe20000726000 */
[----:B------:R-:W-:-:S12]  /*02b0*/  @P0 FADD R2, R3, 1 ;  /* 0x3f80000003020421 */ /* 0x000fd80000000000 */
[----:B------:R-:W-:-:S04]  /*02c0*/  @P1 FADD R2, R2, 1 ;  /* 0x3f80000002021421 */ /* 0x000fc80000000000 */
[----:B------:R-:W-:-:S07]  /*02d0*/  @P0 IMAD.MOV.U32 R3, RZ, RZ, R2 ;  /* 0x000000ffff030224 */ /* 0x000fce00078e0002 */
.L_x_8:
[----:B------:R-:W-:Y:S05]  /*02e0*/  BSYNC.RECONVERGENT B1 ;  /* 0x0000000000017941 */ /* 0x000fea0003800200 */
.L_x_7:
[----:B------:R-:W-:Y:S01]  /*02f0*/  FFMA R6, -|R5|, R3, R6 ;  /* 0x0000000305067223 */ /* 0x000fe20000000306 */
[----:B------:R-:W-:Y:S06]  /*0300*/  BRA `(.L_x_5) ;  /* 0x0000000000787947 */ /* 0x000fec0003800000 */
.L_x_6:
[----:B------:R-:W-:Y:S01]  /*0310*/  LOP3.LUT R9, R3, 0xff800000, RZ, 0xc0, !PT ;  /* 0xff80000003097812 */ /* 0x000fe200078ec0ff */
[----:B------:R-:W-:Y:S01]  /*0320*/  BSSY.RECONVERGENT B1, `(.L_x_9) ;  /* 0x000001a000017945 */ /* 0x000fe20003800200 */
[C---:B------:R-:W-:Y:S02]  /*0330*/  ISETP.GT.U32.AND P0, PT, R6.reuse, 0x7f7fffff, PT ;  /* 0x7f7fffff0600780c */ /* 0x040fe40003f04070 */
[C---:B------:R-:W-:Y:S02]  /*0340*/  IADD3 R2, PT, PT, R6.reuse, 0xb800000, -R9 ;  /* 0x0b80000006027810 */ /* 0x040fe40007ffe809 */
[----:B------:R-:W-:Y:S02]  /*0350*/  LOP3.LUT R6, R6, 0x7fffff, RZ, 0xc0, !PT ;  /* 0x007fffff06067812 */ /* 0x000fe400078ec0ff */
[----:B------:R-:W-:Y:S02]  /*0360*/  LOP3.LUT P1, R2, R2, 0xff800000, RZ, 0xc0, !PT ;  /* 0xff80000002027812 */ /* 0x000fe4000782c0ff */
[----:B------:R-:W-:-:S02]  /*0370*/  FSETP.GT.AND P2, PT, |R5|, RZ, PT ;  /* 0x000000ff0500720b */ /* 0x000fc40003f44200 */
[----:B------:R-:W-:Y:S02]  /*0380*/  FSEL R9, R9, +QNAN , !P0 ;  /* 0x7fffffff09097808 */ /* 0x000fe40004000000 */
[----:B------:R-:W-:Y:S02]  /*0390*/  LOP3.LUT R6, R6, 0x3f800000, RZ, 0xfc, !PT ;  /* 0x3f80000006067812 */ /* 0x000fe400078efcff */
[----:B------:R-:W-:-:S05]  /*03a0*/  FSEL R10, R9, +QNAN , P2 ;  /* 0x7fffffff090a7808 */ /* 0x000fca0001000000 */
[----:B------:R-:W-:Y:S05]  /*03b0*/  @!P1 BRA `(.L_x_10) ;  /* 0x0000000000409947 */ /* 0x000fea0003800000 */
[----:B------:R-:W-:-:S04]  /*03c0*/  LOP3.LUT R3, R3, 0x7fffff, RZ, 0xc0, !PT ;  /* 0x007fffff03037812 */ /* 0x000fc800078ec0ff */
[----:B------:R-:W-:-:S04]  /*03d0*/  LOP3.LUT R3, R3, 0x3f800000, RZ, 0xfc, !PT ;  /* 0x3f80000003037812 */ /* 0x000fc800078efcff */
[----:B------:R0:W1:Y:S03]  /*03e0*/  MUFU.RCP R4, R3 ;  /* 0x0000000300047308 */ /* 0x0000660000001000 */
.L_x_11:
[----:B------:R-:W-:-:S04]  /*03f0*/  VIMNMX.U32 R5, PT, PT, R2, 0xb800000, PT ;  /* 0x0b80000002057848 */ /* 0x000fc80003fe0000 */
[----:B------:R-:W-:Y:S01]  /*0400*/  IADD3 R6, PT, PT, R5, R6, RZ ;  /* 0x0000000605067210 */ /* 0x000fe20007ffe0ff */
[----:B------:R-:W-:-:S04]  /*0410*/  IMAD.IADD R2, R2, 0x1, -R5 ;  /* 0x0000000102027824 */ /* 0x000fc800078e0a05 */
[----:B-1----:R-:W-:Y:S01]  /*0420*/  FMUL R9, R4, R6 ;  /* 0x0000000604097220 */ /* 0x002fe20000400000 */
[----:B------:R-:W-:-:S03]  /*0430*/  ISETP.NE.AND P1, PT, R2, RZ, PT ;  /* 0x000000ff0200720c */ /* 0x000fc60003f25270 */
[----:B------:R-:W-:-:S04]  /*0440*/  FFMA R8, -R3, R9, R6 ;  /* 0x0000000903087223 */ /* 0x000fc80000000106 */
[----:B------:R-:W-:-:S04]  /*0450*/  FFMA R9, R4, R8, R9 ;  /* 0x0000000804097223 */ /* 0x000fc80000000009 */
[----:B------:R-:W-:-:S04]  /*0460*/  FFMA R8, -R3, R9, R6 ;  /* 0x0000000903087223 */ /* 0x000fc80000000106 */
[----:B------:R-:W-:-:S06]  /*0470*/  FFMA.RZ R8, R4, R8, R9 ;  /* 0x0000000804087223 */ /* 0x000fcc000000c009 */
[----:B------:R-:W1:Y:S02]  /*0480*/  FRND.TRUNC R8, R8 ;  /* 0x0000000800087307 */ /* 0x000e64000020d000 */
[----:B-1----:R-:W-:-:S05]  /*0490*/  FFMA R6, -R3, R8, R6 ;  /* 0x0000000803067223 */ /* 0x002fca0000000106 */
[----:B------:R-:W-:-:S13]  /*04a0*/  ISETP.NE.AND P0, PT, R6, RZ, PT ;  /* 0x000000ff0600720c */ /* 0x000fda0003f05270 */
[----:B------:R-:W-:Y:S05]  /*04b0*/  @P0 BRA P1, `(.L_x_11) ;  /* 0xfffffffc00cc0947 */ /* 0x000fea000083ffff */
.L_x_10:
[----:B------:R-:W-:Y:S05]  /*04c0*/  BSYNC.RECONVERGENT B1 ;  /* 0x0000000000017941 */ /* 0x000fea0003800200 */
.L_x_9:
[----:B0-----:R-:W-:-:S04]  /*04d0*/  FMUL R3, R6, 1.1920928955078125e-07 ;  /* 0x3400000006037820 */ /* 0x001fc80000400000 */
[----:B------:R-:W-:-:S07]  /*04e0*/  FMUL R6, R10, R3 ;  /* 0x000000030a067220 */ /* 0x000fce0000400000 */
.L_x_5:
[----:B------:R-:W-:Y:S05]  /*04f0*/  BSYNC.RECONVERGENT B0 ;  /* 0x0000000000007941 */ /* 0x000fea0003800200 */
.L_x_4:
[----:B------:R-:W0:Y:S01]  /*0500*/  LDC.64 R2, c[0x0][0x380] ;  /* 0x0000e000ff027b82 */ /* 0x000e220000000a00 */
[C---:B------:R-:W-:Y:S02]  /*0510*/  FSETP.NAN.AND P0, PT, |R6|.reuse, |R6|, PT ;  /* 0x400000060600720b */ /* 0x040fe40003f08200 */
[----:B------:R-:W-:-:S04]  /*0520*/  LOP3.LUT R5, R6, 0x80000000, R0, 0xb8, !PT ;  /* 0x8000000006057812 */ /* 0x000fc800078eb800 */
[----:B------:R-:W-:Y:S01]  /*0530*/  FSEL R5, R6, R5, P0 ;  /* 0x0000000506057208 */ /* 0x000fe20000000000 */
[----:B0-----:R-:W-:-:S05]  /*0540*/  IMAD.WIDE.U32 R2, R7, 0x4, R2 ;  /* 0x0000000407027825 */ /* 0x001fca00078e0002 */
[----:B------:R-:W-:Y:S01]  /*0550*/  STG.E desc[UR6][R2.64], R5 ;  /* 0x0000000502007986 */ /* 0x000fe2000c101906 */
[----:B------:R-:W-:Y:S05]  /*0560*/  EXIT ;  /* 0x000000000000794d */ /* 0x000fea0003800000 */
.L_x_12:
        /* <DEDUP_REMOVED lines=9> */
.L_x_16:


//--------------------- .nv.shared.reserved.0     --------------------------
	.section	.nv.shared.reserved.0,"aw",@nobits
	.weak		__nv_reservedSMEM_offset_0_alias
	.size		__nv_reservedSMEM_offset_0_alias, 0, 64
	.other		__nv_reservedSMEM_offset_0_alias,@"STO_CUDA_RESERVED_SHARED STV_DEFAULT"
__nv_reservedSMEM_offset_0_alias:
	.zero		0
	.zero		64


//--------------------- .nv.shared.default_function_kernel_3 --------------------------
	.section	.nv.shared.default_function_kernel_3,"aw",@nobits
	.sectionflags	@""
	.align	4
.nv.shared.default_function_kernel_3:
	.zero		1056


//--------------------- .nv.constant0.default_function_kernel_1 --------------------------
	.section	.nv.constant0.default_function_kernel_1,"a",@progbits
	.sectionflags	@""
	.align	4
.nv.constant0.default_function_kernel_1:
	.zero		912


//--------------------- .nv.constant0.default_function_kernel_3 --------------------------
	.section	.nv.constant0.default_function_kernel_3,"a",@progbits
	.sectionflags	@""
	.align	4
.nv.constant0.default_function_kernel_3:
	.zero		920


//--------------------- .nv.constant0.default_function_kernel_2 --------------------------
	.section	.nv.constant0.default_function_kernel_2,"a",@progbits
	.sectionflags	@""
	.align	4
.nv.constant0.default_function_kernel_2:
	.zero		912


//--------------------- .nv.constant0.default_function_kernel --------------------------
	.section	.nv.constant0.default_function_kernel,"a",@progbits
	.sectionflags	@""
	.align	4
.nv.constant0.default_function_kernel:
	.zero		920


//--------------------- SYMBOLS --------------------------

	.type		.nv.reservedSmem.offset0,@object
	.size		.nv.reservedSmem.offset0,0x4
	.type		.nv.reservedSmem.cap,@object
	.size		.nv.reservedSmem.cap,0x4
